// auto-generated by cutlass_sweep.gemm — config: {"arch": "sm_100", "cluster_m": 2, "cluster_n": 1, "dtype": "fp16", "dtype_b": "fp16", "layout": "nt", "stages": 0, "tile_k": 128, "tile_m": 64, "tile_n": 240}
#include "cutlass/cutlass.h"
#include "cutlass/gemm/collective/collective_builder.hpp"
#include "cutlass/gemm/device/gemm_universal_adapter.h"
#include "cutlass/gemm/kernel/gemm_universal.hpp"
#include "cutlass/epilogue/collective/collective_builder.hpp"

using ElemA = cutlass::half_t;
using ElemB = cutlass::half_t;
using ElemCD = cutlass::half_t;
using Acc  = float;
using TileShape    = cute::Shape<cute::_64, cute::_240, cute::_128>;
using ClusterShape = cute::Shape<cute::_2, cute::_1, cute::_1>;

using CollectiveEpilogue = typename cutlass::epilogue::collective::CollectiveBuilder<
    cutlass::arch::Sm100, cutlass::arch::OpClassTensorOp,
    TileShape, ClusterShape,
    cutlass::epilogue::collective::EpilogueTileAuto,
    Acc, Acc,
    ElemCD, cutlass::layout::RowMajor, 128 / cutlass::sizeof_bits<ElemCD>::value,
    ElemCD, cutlass::layout::RowMajor, 128 / cutlass::sizeof_bits<ElemCD>::value,
    cutlass::epilogue::collective::EpilogueScheduleAuto
  >::CollectiveOp;

using CollectiveMainloop = typename cutlass::gemm::collective::CollectiveBuilder<
    cutlass::arch::Sm100, cutlass::arch::OpClassTensorOp,
    ElemA, cutlass::layout::RowMajor, 128 / cutlass::sizeof_bits<ElemA>::value,
    ElemB, cutlass::layout::ColumnMajor, 128 / cutlass::sizeof_bits<ElemB>::value,
    Acc,
    TileShape, ClusterShape,
    cutlass::gemm::collective::StageCountAutoCarveout<static_cast<int>(sizeof(typename CollectiveEpilogue::SharedStorage))>,
    cutlass::gemm::collective::KernelScheduleAuto
  >::CollectiveOp;

using GemmKernel = cutlass::gemm::kernel::GemmUniversal<
    cute::Shape<int,int,int,int>,
    CollectiveMainloop,
    CollectiveEpilogue
>;
using Gemm = cutlass::gemm::device::GemmUniversalAdapter<GemmKernel>;

// Force the device kernel symbol into the cubin without needing a host main.
auto* _anchor = &cutlass::device_kernel<GemmKernel>;


// ===== COMPILED SASS (sm_100a) =====

	.target	sm_100a

	.elftype	@"ET_EXEC"


//--------------------- .note.nv.tkinfo           --------------------------
	.section	.note.nv.tkinfo,"",@"SHT_NOTE"
	.sectionflags	@"SHF_NOTE_NV_TKINFO"
	.tkinfo
        /*0018*/ 	.word	0x00000002
        /*0030*/ 	.string	""
        /*0030*/ 	.string	"ptxas"
        /*0030*/ 	.string	"Cuda compilation tools, release 13.0, V13.0.88"
        /*0030*/ 	.string	"Build cuda_13.0.r13.0/compiler.36424714_0"
        /*0030*/ 	.string	"-arch sm_100a -m 64 "



//--------------------- .note.nv.cuinfo           --------------------------
	.section	.note.nv.cuinfo,"",@"SHT_NOTE"
	.sectionflags	@"SHF_NOTE_NV_CUINFO"
        /*0018*/ 	.short	0x0002
        /*001a*/ 	.short	0x0064
        /*001c*/ 	.short	0x0082
	.zero		2


//--------------------- .nv.info                  --------------------------
	.section	.nv.info,"",@"SHT_CUDA_INFO"
	.align	4


	//----- nvinfo : EIATTR_REGCOUNT
	.align		4
        /*0000*/ 	.byte	0x04, 0x2f
        /*0002*/ 	.short	(.L_19 - .L_18)
	.align		4
.L_18:
        /*0004*/ 	.word	index@(_ZN7cutlass13device_kernelINS_4gemm6kernel13GemmUniversalIN4cute5tupleIJiiiiEEENS1_10collective13CollectiveMmaINS1_35MainloopSm100TmaUmmaWarpSpecializedILi2ELi2ELi4ENS5_IJNS4_1CILi2EEENSA_ILi1EEESC_EEEEENS5_IJNSA_ILi64EEENSA_ILi240EEENSA_ILi128EEEEEENS_6half_tENS5_IJlSC_lEEESJ_SK_NS4_8TiledMMAINS4_8MMA_AtomIJNS4_20SM100_MMA_F16BF16_SSISJ_SJ_fLi64ELi240ELNS4_4UMMA5MajorE0ELSP_0ELNSO_7ScaleInE0ELSQ_0EEEEEENS4_6LayoutINS5_IJSC_SC_SC_EEENS5_IJNSA_ILi0EEESV_SV_EEEEENS5_IJNS4_10UnderscoreESY_SY_EEEEENS4_13SM90_TMA_LOADENS4_14ComposedLayoutINS4_7SwizzleILi3ELi4ELi3EEENS4_18smem_ptr_flag_bitsILi16EEENST_INS5_IJNSA_ILi8EEESF_EEENS5_IJSF_SC_EEEEEEEvNS4_8identityENS4_23SM90_TMA_LOAD_MULTICASTES1B_vS1C_EENS_8epilogue10collective18CollectiveEpilogueINS1F_23Sm100TmaWarpSpecializedILi2ELi1ELi120ELb1ELb0EEEJSI_NS5_IJNST_ISF_SC_EENST_ISG_SC_EEEEESJ_SK_SJ_SK_NS1F_6fusion15FusionCallbacksIS1J_NS1N_17LinearCombinationISJ_fSJ_fLNS_15FloatRoundStyleE2EEESI_S1M_JEEENS4_5SM1004TMEM4LOAD26SM100_TMEM_LOAD_16dp256b2xES11_NS12_INS13_ILi1ELi4ELi3EEES16_NST_INS5_IJS17_NSA_ILi16EEEEEENS5_IJS1Y_SC_EEEEEEENS4_17SM75_U32x4_LDSM_NENS4_14SM90_TMA_STOREES22_NS4_17SM90_U32x4_STSM_NENS4_39AutoVectorizingCopyWithAssumedAlignmentILi128EEEEEEvvEEEEvNT_6ParamsE)
        /*0008*/ 	.word	0x000000ff


	//----- nvinfo : EIATTR_FRAME_SIZE
	.align		4
.L_19:
        /*000c*/ 	.byte	0x04, 0x11
        /*000e*/ 	.short	(.L_21 - .L_20)
	.align		4
.L_20:
        /*0010*/ 	.word	index@($__internal_2_$__cuda_sm10x_tcgen05_guardrail_trap_unallocated_columns_being_dealloced)
        /*0014*/ 	.word	0x00000018


	//----- nvinfo : EIATTR_FRAME_SIZE
	.align		4
.L_21:
        /*0018*/ 	.byte	0x04, 0x11
        /*001a*/ 	.short	(.L_23 - .L_22)
	.align		4
.L_22:
        /*001c*/ 	.word	index@($__internal_1_$__cuda_sm10x_tcgen05_guardrail_trap_phase_invalid_during_alloc)
        /*0020*/ 	.word	0x00000018


	//----- nvinfo : EIATTR_FRAME_SIZE
	.align		4
.L_23:
        /*0024*/ 	.byte	0x04, 0x11
        /*0026*/ 	.short	(.L_25 - .L_24)
	.align		4
.L_24:
        /*0028*/ 	.word	index@($__internal_0_$__cuda_sm10x_tcgen05_guardrail_trap_col_being_dealloced_not_returned_by_alloc)
        /*002c*/ 	.word	0x00000018


	//----- nvinfo : EIATTR_FRAME_SIZE
	.align		4
.L_25:
        /*0030*/ 	.byte	0x04, 0x11
        /*0032*/ 	.short	(.L_27 - .L_26)
	.align		4
.L_26:
        /*0034*/ 	.word	index@(_ZN7cutlass13device_kernelINS_4gemm6kernel13GemmUniversalIN4cute5tupleIJiiiiEEENS1_10collective13CollectiveMmaINS1_35MainloopSm100TmaUmmaWarpSpecializedILi2ELi2ELi4ENS5_IJNS4_1CILi2EEENSA_ILi1EEESC_EEEEENS5_IJNSA_ILi64EEENSA_ILi240EEENSA_ILi128EEEEEENS_6half_tENS5_IJlSC_lEEESJ_SK_NS4_8TiledMMAINS4_8MMA_AtomIJNS4_20SM100_MMA_F16BF16_SSISJ_SJ_fLi64ELi240ELNS4_4UMMA5MajorE0ELSP_0ELNSO_7ScaleInE0ELSQ_0EEEEEENS4_6LayoutINS5_IJSC_SC_SC_EEENS5_IJNSA_ILi0EEESV_SV_EEEEENS5_IJNS4_10UnderscoreESY_SY_EEEEENS4_13SM90_TMA_LOADENS4_14ComposedLayoutINS4_7SwizzleILi3ELi4ELi3EEENS4_18smem_ptr_flag_bitsILi16EEENST_INS5_IJNSA_ILi8EEESF_EEENS5_IJSF_SC_EEEEEEEvNS4_8identityENS4_23SM90_TMA_LOAD_MULTICASTES1B_vS1C_EENS_8epilogue10collective18CollectiveEpilogueINS1F_23Sm100TmaWarpSpecializedILi2ELi1ELi120ELb1ELb0EEEJSI_NS5_IJNST_ISF_SC_EENST_ISG_SC_EEEEESJ_SK_SJ_SK_NS1F_6fusion15FusionCallbacksIS1J_NS1N_17LinearCombinationISJ_fSJ_fLNS_15FloatRoundStyleE2EEESI_S1M_JEEENS4_5SM1004TMEM4LOAD26SM100_TMEM_LOAD_16dp256b2xES11_NS12_INS13_ILi1ELi4ELi3EEES16_NST_INS5_IJS17_NSA_ILi16EEEEEENS5_IJS1Y_SC_EEEEEEENS4_17SM75_U32x4_LDSM_NENS4_14SM90_TMA_STOREES22_NS4_17SM90_U32x4_STSM_NENS4_39AutoVectorizingCopyWithAssumedAlignmentILi128EEEEEEvvEEEEvNT_6ParamsE)
        /*0038*/ 	.word	0x00000018


	//----- nvinfo : EIATTR_MIN_STACK_SIZE
	.align		4
.L_27:
        /*003c*/ 	.byte	0x04, 0x12
        /*003e*/ 	.short	(.L_29 - .L_28)
	.align		4
.L_28:
        /*0040*/ 	.word	index@(_ZN7cutlass13device_kernelINS_4gemm6kernel13GemmUniversalIN4cute5tupleIJiiiiEEENS1_10collective13CollectiveMmaINS1_35MainloopSm100TmaUmmaWarpSpecializedILi2ELi2ELi4ENS5_IJNS4_1CILi2EEENSA_ILi1EEESC_EEEEENS5_IJNSA_ILi64EEENSA_ILi240EEENSA_ILi128EEEEEENS_6half_tENS5_IJlSC_lEEESJ_SK_NS4_8TiledMMAINS4_8MMA_AtomIJNS4_20SM100_MMA_F16BF16_SSISJ_SJ_fLi64ELi240ELNS4_4UMMA5MajorE0ELSP_0ELNSO_7ScaleInE0ELSQ_0EEEEEENS4_6LayoutINS5_IJSC_SC_SC_EEENS5_IJNSA_ILi0EEESV_SV_EEEEENS5_IJNS4_10UnderscoreESY_SY_EEEEENS4_13SM90_TMA_LOADENS4_14ComposedLayoutINS4_7SwizzleILi3ELi4ELi3EEENS4_18smem_ptr_flag_bitsILi16EEENST_INS5_IJNSA_ILi8EEESF_EEENS5_IJSF_SC_EEEEEEEvNS4_8identityENS4_23SM90_TMA_LOAD_MULTICASTES1B_vS1C_EENS_8epilogue10collective18CollectiveEpilogueINS1F_23Sm100TmaWarpSpecializedILi2ELi1ELi120ELb1ELb0EEEJSI_NS5_IJNST_ISF_SC_EENST_ISG_SC_EEEEESJ_SK_SJ_SK_NS1F_6fusion15FusionCallbacksIS1J_NS1N_17LinearCombinationISJ_fSJ_fLNS_15FloatRoundStyleE2EEESI_S1M_JEEENS4_5SM1004TMEM4LOAD26SM100_TMEM_LOAD_16dp256b2xES11_NS12_INS13_ILi1ELi4ELi3EEES16_NST_INS5_IJS17_NSA_ILi16EEEEEENS5_IJS1Y_SC_EEEEEEENS4_17SM75_U32x4_LDSM_NENS4_14SM90_TMA_STOREES22_NS4_17SM90_U32x4_STSM_NENS4_39AutoVectorizingCopyWithAssumedAlignmentILi128EEEEEEvvEEEEvNT_6ParamsE)
        /*0044*/ 	.word	0x00000018
.L_29:


//--------------------- .nv.compat                --------------------------
	.section	.nv.compat,"",@"SHT_CUDA_COMPAT_INFO"
	.align	4
        /*0000*/ 	.byte	0x02, 0x09, 0x01, 0x00, 0x02, 0x02, 0x02, 0x00, 0x02, 0x05, 0x05, 0x00, 0x03, 0x07, 0x01, 0x01
        /*0010*/ 	.byte	0x02, 0x03, 0x01, 0x00, 0x02, 0x06, 0x01, 0x00, 0x04, 0x0b, 0x08, 0x00, 0x09, 0x00, 0x00, 0x00
        /*0020*/ 	.byte	0x00, 0x00, 0x00, 0x00


//--------------------- .nv.info._ZN7cutlass13device_kernelINS_4gemm6kernel13GemmUniversalIN4cute5tupleIJiiiiEEENS1_10collective13CollectiveMmaINS1_35MainloopSm100TmaUmmaWarpSpecializedILi2ELi2ELi4ENS5_IJNS4_1CILi2EEENSA_ILi1EEESC_EEEEENS5_IJNSA_ILi64EEENSA_ILi240EEENSA_ILi128EEEEEENS_6half_tENS5_IJlSC_lEEESJ_SK_NS4_8TiledMMAINS4_8MMA_AtomIJNS4_20SM100_MMA_F16BF16_SSISJ_SJ_fLi64ELi240ELNS4_4UMMA5MajorE0ELSP_0ELNSO_7ScaleInE0ELSQ_0EEEEEENS4_6LayoutINS5_IJSC_SC_SC_EEENS5_IJNSA_ILi0EEESV_SV_EEEEENS5_IJNS4_10UnderscoreESY_SY_EEEEENS4_13SM90_TMA_LOADENS4_14ComposedLayoutINS4_7SwizzleILi3ELi4ELi3EEENS4_18smem_ptr_flag_bitsILi16EEENST_INS5_IJNSA_ILi8EEESF_EEENS5_IJSF_SC_EEEEEEEvNS4_8identityENS4_23SM90_TMA_LOAD_MULTICASTES1B_vS1C_EENS_8epilogue10collective18CollectiveEpilogueINS1F_23Sm100TmaWarpSpecializedILi2ELi1ELi120ELb1ELb0EEEJSI_NS5_IJNST_ISF_SC_EENST_ISG_SC_EEEEESJ_SK_SJ_SK_NS1F_6fusion15FusionCallbacksIS1J_NS1N_17LinearCombinationISJ_fSJ_fLNS_15FloatRoundStyleE2EEESI_S1M_JEEENS4_5SM1004TMEM4LOAD26SM100_TMEM_LOAD_16dp256b2xES11_NS12_INS13_ILi1ELi4ELi3EEES16_NST_INS5_IJS17_NSA_ILi16EEEEEENS5_IJS1Y_SC_EEEEEEENS4_17SM75_U32x4_LDSM_NENS4_14SM90_TMA_STOREES22_NS4_17SM90_U32x4_STSM_NENS4_39AutoVectorizingCopyWithAssumedAlignmentILi128EEEEEEvvEEEEvNT_6ParamsE --------------------------
	.section	.nv.info._ZN7cutlass13device_kernelINS_4gemm6kernel13GemmUniversalIN4cute5tupleIJiiiiEEENS1_10collective13CollectiveMmaINS1_35MainloopSm100TmaUmmaWarpSpecializedILi2ELi2ELi4ENS5_IJNS4_1CILi2EEENSA_ILi1EEESC_EEEEENS5_IJNSA_ILi64EEENSA_ILi240EEENSA_ILi128EEEEEENS_6half_tENS5_IJlSC_lEEESJ_SK_NS4_8TiledMMAINS4_8MMA_AtomIJNS4_20SM100_MMA_F16BF16_SSISJ_SJ_fLi64ELi240ELNS4_4UMMA5MajorE0ELSP_0ELNSO_7ScaleInE0ELSQ_0EEEEEENS4_6LayoutINS5_IJSC_SC_SC_EEENS5_IJNSA_ILi0EEESV_SV_EEEEENS5_IJNS4_10UnderscoreESY_SY_EEEEENS4_13SM90_TMA_LOADENS4_14ComposedLayoutINS4_7SwizzleILi3ELi4ELi3EEENS4_18smem_ptr_flag_bitsILi16EEENST_INS5_IJNSA_ILi8EEESF_EEENS5_IJSF_SC_EEEEEEEvNS4_8identityENS4_23SM90_TMA_LOAD_MULTICASTES1B_vS1C_EENS_8epilogue10collective18CollectiveEpilogueINS1F_23Sm100TmaWarpSpecializedILi2ELi1ELi120ELb1ELb0EEEJSI_NS5_IJNST_ISF_SC_EENST_ISG_SC_EEEEESJ_SK_SJ_SK_NS1F_6fusion15FusionCallbacksIS1J_NS1N_17LinearCombinationISJ_fSJ_fLNS_15FloatRoundStyleE2EEESI_S1M_JEEENS4_5SM1004TMEM4LOAD26SM100_TMEM_LOAD_16dp256b2xES11_NS12_INS13_ILi1ELi4ELi3EEES16_NST_INS5_IJS17_NSA_ILi16EEEEEENS5_IJS1Y_SC_EEEEEEENS4_17SM75_U32x4_LDSM_NENS4_14SM90_TMA_STOREES22_NS4_17SM90_U32x4_STSM_NENS4_39AutoVectorizingCopyWithAssumedAlignmentILi128EEEEEEvvEEEEvNT_6ParamsE,"",@"SHT_CUDA_INFO"
	.sectionflags	@""
	.align	4


	//----- nvinfo : EIATTR_CUDA_API_VERSION
	.align		4
        /*0000*/ 	.byte	0x04, 0x37
        /*0002*/ 	.short	(.L_31 - .L_30)
.L_30:
        /*0004*/ 	.word	0x00000082


	//----- nvinfo : EIATTR_KPARAM_INFO
	.align		4
.L_31:
        /*0008*/ 	.byte	0x04, 0x17
        /*000a*/ 	.short	(.L_33 - .L_32)
.L_32:
        /*000c*/ 	.word	0x00000000
        /*0010*/ 	.short	0x0000
        /*0012*/ 	.short	0x0000
        /*0014*/ 	.byte	0x00, 0xf0, 0x01, 0x20


	//----- nvinfo : EIATTR_AT_ENTRY_FRAGMENTS
	.align		4
.L_33:
        /*0018*/ 	.byte	0x04, 0x4f
        /*001a*/ 	.short	(.L_35 - .L_34)


	//   ....[0]....
.L_34:
        /*001c*/ 	.word	0x00000006


	//----- nvinfo : EIATTR_RESERVED_SMEM_USED
	.align		4
.L_35:
        /*0020*/ 	.byte	0x01, 0x41
	.zero		2


	//----- nvinfo : EIATTR_SPARSE_MMA_MASK
	.align		4
        /*0024*/ 	.byte	0x03, 0x50
        /*0026*/ 	.short	0x0000


	//----- nvinfo : EIATTR_TCGEN05_1CTA_USED
	.align		4
        /*0028*/ 	.byte	0x01, 0x51
	.zero		2


	//----- nvinfo : EIATTR_MAXREG_COUNT
	.align		4
        /*002c*/ 	.byte	0x03, 0x1b
        /*002e*/ 	.short	0x00ff


	//----- nvinfo : EIATTR_NUM_BARRIERS
	.align		4
        /*0030*/ 	.byte	0x02, 0x4c
        /*0032*/ 	.byte	0x07
	.zero		1


	//----- nvinfo : EIATTR_EXTERNS
	.align		4
        /*0034*/ 	.byte	0x04, 0x0f
        /*0036*/ 	.short	(.L_37 - .L_36)


	//   ....[0]....
	.align		4
.L_36:
        /*0038*/ 	.word	index@(__assertfail)


	//----- nvinfo : EIATTR_ANNOTATIONS
	.align		4
.L_37:
        /*003c*/ 	.byte	0x04, 0x55
        /*003e*/ 	.short	(.L_39 - .L_38)


	//   ....[0]....
.L_38:
        /*0040*/ 	.word	0x00000001
        /*0044*/ 	.byte	0x60, 0x04, 0x00, 0x00, 0x01, 0x00, 0x00, 0x00, 0x10, 0x52, 0x00, 0x00, 0x01, 0x00, 0x00, 0x00
        /*0054*/ 	.byte	0xf0, 0x52, 0x00, 0x00, 0x01, 0x00, 0x00, 0x00, 0xe0, 0x54, 0x00, 0x00, 0x01, 0x00, 0x00, 0x00
        /*0064*/ 	.byte	0xb0, 0x59, 0x00, 0x00, 0x01, 0x00, 0x00, 0x00, 0x50, 0x5c, 0x00, 0x00, 0x01, 0x00, 0x00, 0x00
        /*0074*/ 	.byte	0x90, 0x7d, 0x00, 0x00, 0x01, 0x00, 0x00, 0x00, 0x60, 0x82, 0x00, 0x00, 0x01, 0x00, 0x00, 0x00
        /*0084*/ 	.byte	0x90, 0xa0, 0x00, 0x00, 0x01, 0x00, 0x00, 0x00, 0x00, 0xa1, 0x00, 0x00, 0x01, 0x00, 0x00, 0x00
        /*0094*/ 	.byte	0x20, 0xa1, 0x00, 0x00, 0x01, 0x00, 0x00, 0x00, 0x00, 0xa2, 0x00, 0x00, 0x01, 0x00, 0x00, 0x00
        /*00a4*/ 	.byte	0x20, 0xa2, 0x00, 0x00, 0x01, 0x00, 0x00, 0x00, 0x60, 0xa2, 0x00, 0x00, 0x01, 0x00, 0x00, 0x00
        /*00b4*/ 	.byte	0xd0, 0xa3, 0x00, 0x00


	//----- nvinfo : EIATTR_MERCURY_ISA_VERSION
	.align		4
.L_39:
        /*00b8*/ 	.byte	0x03, 0x5f
        /*00ba*/ 	.short	0x0101


	//----- nvinfo : EIATTR_INT_WARP_WIDE_INSTR_OFFSETS
	.align		4
        /*00bc*/ 	.byte	0x04, 0x31
        /*00be*/ 	.short	(.L_41 - .L_40)


	//   ....[0]....
.L_40:
        /*00c0*/ 	.word	0x00003e70


	//   ....[1]....
        /*00c4*/ 	.word	0x00003ea0


	//   ....[2]....
        /*00c8*/ 	.word	0x00003ef0


	//   ....[3]....
        /*00cc*/ 	.word	0x00004ad0


	//   ....[4]....
        /*00d0*/ 	.word	0x00004b50


	//   ....[5]....
        /*00d4*/ 	.word	0x00004bb0


	//   ....[6]....
        /*00d8*/ 	.word	0x00004c10


	//   ....[7]....
        /*00dc*/ 	.word	0x00004c70


	//   ....[8]....
        /*00e0*/ 	.word	0x00004c90


	//   ....[9]....
        /*00e4*/ 	.word	0x00004d10


	//   ....[10]....
        /*00e8*/ 	.word	0x00004d50


	//   ....[11]....
        /*00ec*/ 	.word	0x00004d70


	//   ....[12]....
        /*00f0*/ 	.word	0x00004dd0


	//   ....[13]....
        /*00f4*/ 	.word	0x00004e10


	//   ....[14]....
        /*00f8*/ 	.word	0x00004e30


	//   ....[15]....
        /*00fc*/ 	.word	0x00004e90


	//   ....[16]....
        /*0100*/ 	.word	0x00004ed0


	//   ....[17]....
        /*0104*/ 	.word	0x00004f40


	//   ....[18]....
        /*0108*/ 	.word	0x00004f90


	//----- nvinfo : EIATTR_COOP_GROUP_MASK_REGIDS
	.align		4
.L_41:
        /*010c*/ 	.byte	0x04, 0x29
        /*010e*/ 	.short	(.L_43 - .L_42)


	//   ....[0]....
.L_42:
        /*0110*/ 	.word	0xffffffff


	//   ....[1]....
        /*0114*/ 	.word	0xffffffff


	//   ....[2]....
        /*0118*/ 	.word	0xffffffff


	//   ....[3]....
        /*011c*/ 	.word	0xffffffff


	//   ....[4]....
        /*0120*/ 	.word	0xffffffff


	//   ....[5]....
        /*0124*/ 	.word	0xffffffff


	//   ....[6]....
        /*0128*/ 	.word	0xffffffff


	//   ....[7]....
        /*012c*/ 	.word	0xffffffff


	//   ....[8]....
        /*0130*/ 	.word	0xffffffff


	//   ....[9]....
        /*0134*/ 	.word	0xffffffff


	//   ....[10]....
        /*0138*/ 	.word	0xffffffff


	//   ....[11]....
        /*013c*/ 	.word	0xffffffff


	//   ....[12]....
        /*0140*/ 	.word	0xffffffff


	//   ....[13]....
        /*0144*/ 	.word	0xffffffff


	//----- nvinfo : EIATTR_COOP_GROUP_INSTR_OFFSETS
	.align		4
.L_43:
        /*0148*/ 	.byte	0x04, 0x28
        /*014a*/ 	.short	(.L_45 - .L_44)


	//   ....[0]....
.L_44:
        /*014c*/ 	.word	0x000000a0


	//   ....[1]....
        /*0150*/ 	.word	0x00000500


	//   ....[2]....
        /*0154*/ 	.word	0x00000660


	//   ....[3]....
        /*0158*/ 	.word	0x000007c0


	//   ....[4]....
        /*015c*/ 	.word	0x000008c0


	//   ....[5]....
        /*0160*/ 	.word	0x00000a30


	//   ....[6]....
        /*0164*/ 	.word	0x00000bd0


	//   ....[7]....
        /*0168*/ 	.word	0x00000d80


	//   ....[8]....
        /*016c*/ 	.word	0x00002110


	//   ....[9]....
        /*0170*/ 	.word	0x00002eb0


	//   ....[10]....
        /*0174*/ 	.word	0x000030c0


	//   ....[11]....
        /*0178*/ 	.word	0x000030f0


	//   ....[12]....
        /*017c*/ 	.word	0x00003d60


	//   ....[13]....
        /*0180*/ 	.word	0x00003f90


	//----- nvinfo : EIATTR_VRC_CTA_INIT_COUNT
	.align		4
.L_45:
        /*0184*/ 	.byte	0x02, 0x4a
        /*0186*/ 	.byte	0x80
	.zero		1


	//----- nvinfo : EIATTR_SYSCALL_OFFSETS
	.align		4
        /*0188*/ 	.byte	0x04, 0x46
        /*018a*/ 	.short	(.L_47 - .L_46)


	//   ....[0]....
.L_46:
        /*018c*/ 	.word	0x00005b40


	//   ....[1]....
        /*0190*/ 	.word	0x00005c30


	//   ....[2]....
        /*0194*/ 	.word	0x00006930


	//   ....[3]....
        /*0198*/ 	.word	0x00006aa0


	//   ....[4]....
        /*019c*/ 	.word	0x00006c10


	//   ....[5]....
        /*01a0*/ 	.word	0x00006d80


	//   ....[6]....
        /*01a4*/ 	.word	0x00006ef0


	//   ....[7]....
        /*01a8*/ 	.word	0x00007060


	//   ....[8]....
        /*01ac*/ 	.word	0x000071d0


	//   ....[9]....
        /*01b0*/ 	.word	0x00007340


	//   ....[10]....
        /*01b4*/ 	.word	0x000074b0


	//   ....[11]....
        /*01b8*/ 	.word	0x00007620


	//   ....[12]....
        /*01bc*/ 	.word	0x00007790


	//   ....[13]....
        /*01c0*/ 	.word	0x00007900


	//   ....[14]....
        /*01c4*/ 	.word	0x00007a70


	//   ....[15]....
        /*01c8*/ 	.word	0x00007be0


	//   ....[16]....
        /*01cc*/ 	.word	0x00007d50


	//----- nvinfo : EIATTR_MBARRIER_INSTR_OFFSETS
	.align		4
.L_47:
        /*01d0*/ 	.byte	0x04, 0x39
        /*01d2*/ 	.short	(.L_49 - .L_48)


	//   ....[0]....
.L_48:
        /*01d4*/ 	.word	0x00000610
        /*01d8*/ 	.word	0x000000ff
        /*01dc*/ 	.word	0x00000000
        /*01e0*/ 	.short	0x0100
        /*01e2*/ 	.byte	0x07
	.zero		1


	//   ....[1]....
        /*01e4*/ 	.word	0x00000620
        /*01e8*/ 	.word	0x000000ff
        /*01ec*/ 	.word	0x00000010
        /*01f0*/ 	.short	0x0100
        /*01f2*/ 	.byte	0x07
	.zero		1


	//   ....[2]....
        /*01f4*/ 	.word	0x00000630
        /*01f8*/ 	.word	0x000000ff
        /*01fc*/ 	.word	0x00000008
        /*0200*/ 	.short	0x0100
        /*0202*/ 	.byte	0x07
	.zero		1


	//   ....[3]....
        /*0204*/ 	.word	0x00000640
        /*0208*/ 	.word	0x000000ff
        /*020c*/ 	.word	0x00000018
        /*0210*/ 	.short	0x0100
        /*0212*/ 	.byte	0x07
	.zero		1


	//   ....[4]....
        /*0214*/ 	.word	0x00000770
        /*0218*/ 	.word	0x000000ff
        /*021c*/ 	.word	0x00000020
        /*0220*/ 	.short	0x0100
        /*0222*/ 	.byte	0x07
	.zero		1


	//   ....[5]....
        /*0224*/ 	.word	0x00000780
        /*0228*/ 	.word	0x000000ff
        /*022c*/ 	.word	0x00000030
        /*0230*/ 	.short	0x0100
        /*0232*/ 	.byte	0x07
	.zero		1


	//   ....[6]....
        /*0234*/ 	.word	0x00000790
        /*0238*/ 	.word	0x000000ff
        /*023c*/ 	.word	0x00000028
        /*0240*/ 	.short	0x0100
        /*0242*/ 	.byte	0x07
	.zero		1


	//   ....[7]....
        /*0244*/ 	.word	0x000007a0
        /*0248*/ 	.word	0x000000ff
        /*024c*/ 	.word	0x00000038
        /*0250*/ 	.short	0x0100
        /*0252*/ 	.byte	0x07
	.zero		1


	//   ....[8]....
        /*0254*/ 	.word	0x00000890
        /*0258*/ 	.word	0x000000ff
        /*025c*/ 	.word	0x00000040
        /*0260*/ 	.short	0x0100
        /*0262*/ 	.byte	0x06
	.zero		1


	//   ....[9]....
        /*0264*/ 	.word	0x000008a0
        /*0268*/ 	.word	0x000000ff
        /*026c*/ 	.word	0x00000048
        /*0270*/ 	.short	0x0100
        /*0272*/ 	.byte	0x06
	.zero		1


	//   ....[10]....
        /*0274*/ 	.word	0x000009e0
        /*0278*/ 	.word	0x000000ff
        /*027c*/ 	.word	0x00000050
        /*0280*/ 	.short	0x0100
        /*0282*/ 	.byte	0x06
	.zero		1


	//   ....[11]....
        /*0284*/ 	.word	0x000009f0
        /*0288*/ 	.word	0x000000ff
        /*028c*/ 	.word	0x00000060
        /*0290*/ 	.short	0x0100
        /*0292*/ 	.byte	0x06
	.zero		1


	//   ....[12]....
        /*0294*/ 	.word	0x00000a00
        /*0298*/ 	.word	0x000000ff
        /*029c*/ 	.word	0x00000058
        /*02a0*/ 	.short	0x0100
        /*02a2*/ 	.byte	0x06
	.zero		1


	//   ....[13]....
        /*02a4*/ 	.word	0x00000a10
        /*02a8*/ 	.word	0x000000ff
        /*02ac*/ 	.word	0x00000068
        /*02b0*/ 	.short	0x0100
        /*02b2*/ 	.byte	0x06
	.zero		1


	//   ....[14]....
        /*02b4*/ 	.word	0x00000b40
        /*02b8*/ 	.word	0x000000ff
        /*02bc*/ 	.word	0x00000070
        /*02c0*/ 	.short	0x0100
        /*02c2*/ 	.byte	0x07
	.zero		1


	//   ....[15]....
        /*02c4*/ 	.word	0x00000b50
        /*02c8*/ 	.word	0x000000ff
        /*02cc*/ 	.word	0x00000090
        /*02d0*/ 	.short	0x0100
        /*02d2*/ 	.byte	0x07
	.zero		1


	//   ....[16]....
        /*02d4*/ 	.word	0x00000b60
        /*02d8*/ 	.word	0x000000ff
        /*02dc*/ 	.word	0x00000078
        /*02e0*/ 	.short	0x0100
        /*02e2*/ 	.byte	0x07
	.zero		1


	//   ....[17]....
        /*02e4*/ 	.word	0x00000b70
        /*02e8*/ 	.word	0x000000ff
        /*02ec*/ 	.word	0x00000098
        /*02f0*/ 	.short	0x0100
        /*02f2*/ 	.byte	0x07
	.zero		1


	//   ....[18]....
        /*02f4*/ 	.word	0x00000b80
        /*02f8*/ 	.word	0x000000ff
        /*02fc*/ 	.word	0x00000080
        /*0300*/ 	.short	0x0100
        /*0302*/ 	.byte	0x07
	.zero		1


	//   ....[19]....
        /*0304*/ 	.word	0x00000b90
        /*0308*/ 	.word	0x000000ff
        /*030c*/ 	.word	0x000000a0
        /*0310*/ 	.short	0x0100
        /*0312*/ 	.byte	0x07
	.zero		1


	//   ....[20]....
        /*0314*/ 	.word	0x00000ba0
        /*0318*/ 	.word	0x000000ff
        /*031c*/ 	.word	0x00000088
        /*0320*/ 	.short	0x0100
        /*0322*/ 	.byte	0x07
	.zero		1


	//   ....[21]....
        /*0324*/ 	.word	0x00000bb0
        /*0328*/ 	.word	0x000000ff
        /*032c*/ 	.word	0x000000a8
        /*0330*/ 	.short	0x0100
        /*0332*/ 	.byte	0x07
	.zero		1


	//   ....[22]....
        /*0334*/ 	.word	0x00000ca0
        /*0338*/ 	.word	0x000000ff
        /*033c*/ 	.word	0x000000b0
        /*0340*/ 	.short	0x0100
        /*0342*/ 	.byte	0x06
	.zero		1


	//   ....[23]....
        /*0344*/ 	.word	0x00000cb0
        /*0348*/ 	.word	0x000000ff
        /*034c*/ 	.word	0x000000c0
        /*0350*/ 	.short	0x0100
        /*0352*/ 	.byte	0x06
	.zero		1


	//   ....[24]....
        /*0354*/ 	.word	0x00000cc0
        /*0358*/ 	.word	0x000000ff
        /*035c*/ 	.word	0x000000b8
        /*0360*/ 	.short	0x0100
        /*0362*/ 	.byte	0x06
	.zero		1


	//   ....[25]....
        /*0364*/ 	.word	0x00000cd0
        /*0368*/ 	.word	0x000000ff
        /*036c*/ 	.word	0x000000c8
        /*0370*/ 	.short	0x0100
        /*0372*/ 	.byte	0x06
	.zero		1


	//   ....[26]....
        /*0374*/ 	.word	0x00001810
        /*0378*/ 	.word	0x00000002
        /*037c*/ 	.word	0x000000c0
        /*0380*/ 	.short	0x010a
        /*0382*/ 	.byte	0xff
	.zero		1


	//   ....[27]....
        /*0384*/ 	.word	0x00001830
        /*0388*/ 	.word	0x00000002
        /*038c*/ 	.word	0x000000b0
        /*0390*/ 	.short	0x0101
        /*0392*/ 	.byte	0xff
	.zero		1


	//   ....[28]....
        /*0394*/ 	.word	0x00001910
        /*0398*/ 	.word	0x000000ff
        /*039c*/ 	.word	0x00000010
        /*03a0*/ 	.short	0x010a
        /*03a2*/ 	.byte	0x05
	.zero		1


	//   ....[29]....
        /*03a4*/ 	.word	0x00001990
        /*03a8*/ 	.word	0x000000ff
        /*03ac*/ 	.word	0x00000010
        /*03b0*/ 	.short	0x010a
        /*03b2*/ 	.byte	0x21
	.zero		1


	//   ....[30]....
        /*03b4*/ 	.word	0x00001b20
        /*03b8*/ 	.word	0x000000ff
        /*03bc*/ 	.word	0x00000010
        /*03c0*/ 	.short	0x010a
        /*03c2*/ 	.byte	0x05
	.zero		1


	//   ....[31]....
        /*03c4*/ 	.word	0x00001d10
        /*03c8*/ 	.word	0x000000ff
        /*03cc*/ 	.word	0x00000048
        /*03d0*/ 	.short	0x0101
        /*03d2*/ 	.byte	0x0e
	.zero		1


	//   ....[32]....
        /*03d4*/ 	.word	0x00001d30
        /*03d8*/ 	.word	0x000000ff
        /*03dc*/ 	.word	0x00000010
        /*03e0*/ 	.short	0x010a
        /*03e2*/ 	.byte	0x05
	.zero		1


	//   ....[33]....
        /*03e4*/ 	.word	0x00001db0
        /*03e8*/ 	.word	0x000000ff
        /*03ec*/ 	.word	0x00000010
        /*03f0*/ 	.short	0x010a
        /*03f2*/ 	.byte	0x21
	.zero		1


	//   ....[34]....
        /*03f4*/ 	.word	0x00001f40
        /*03f8*/ 	.word	0x000000ff
        /*03fc*/ 	.word	0x00000010
        /*0400*/ 	.short	0x010a
        /*0402*/ 	.byte	0x05
	.zero		1


	//   ....[35]....
        /*0404*/ 	.word	0x00002140
        /*0408*/ 	.word	0x00000003
        /*040c*/ 	.word	0x00000050
        /*0410*/ 	.short	0x010a
        /*0412*/ 	.byte	0xff
	.zero		1


	//   ....[36]....
        /*0414*/ 	.word	0x00002290
        /*0418*/ 	.word	0x00000002
        /*041c*/ 	.word	0x00000000
        /*0420*/ 	.short	0x0101
        /*0422*/ 	.byte	0xff
	.zero		1


	//   ....[37]....
        /*0424*/ 	.word	0x00002830
        /*0428*/ 	.word	0x000000ff
        /*042c*/ 	.word	0x00000000
        /*0430*/ 	.short	0x010a
        /*0432*/ 	.byte	0x04
	.zero		1


	//   ....[38]....
        /*0434*/ 	.word	0x000028d0
        /*0438*/ 	.word	0x00000000
        /*043c*/ 	.word	0x00000000
        /*0440*/ 	.short	0x010a
        /*0442*/ 	.byte	0xff
	.zero		1


	//   ....[39]....
        /*0444*/ 	.word	0x00002a10
        /*0448*/ 	.word	0x00000000
        /*044c*/ 	.word	0x000000b0
        /*0450*/ 	.short	0x010a
        /*0452*/ 	.byte	0xff
	.zero		1


	//   ....[40]....
        /*0454*/ 	.word	0x00002a80
        /*0458*/ 	.word	0x00000000
        /*045c*/ 	.word	0x00000000
        /*0460*/ 	.short	0x0101
        /*0462*/ 	.byte	0xff
	.zero		1


	//   ....[41]....
        /*0464*/ 	.word	0x00002a90
        /*0468*/ 	.word	0x000000ff
        /*046c*/ 	.word	0x00000060
        /*0470*/ 	.short	0x010a
        /*0472*/ 	.byte	0x05
	.zero		1


	//   ....[42]....
        /*0474*/ 	.word	0x00002bb0
        /*0478*/ 	.word	0x00000000
        /*047c*/ 	.word	0x00000050
        /*0480*/ 	.short	0x010a
        /*0482*/ 	.byte	0xff
	.zero		1


	//   ....[43]....
        /*0484*/ 	.word	0x00002ca0
        /*0488*/ 	.word	0x00000000
        /*048c*/ 	.word	0x00000000
        /*0490*/ 	.short	0x0101
        /*0492*/ 	.byte	0xff
	.zero		1


	//   ....[44]....
        /*0494*/ 	.word	0x00002d50
        /*0498*/ 	.word	0x000000ff
        /*049c*/ 	.word	0x00000060
        /*04a0*/ 	.short	0x0106
        /*04a2*/ 	.byte	0x05
	.zero		1


	//   ....[45]....
        /*04a4*/ 	.word	0x00002d70
        /*04a8*/ 	.word	0x000000ff
        /*04ac*/ 	.word	0x00000060
        /*04b0*/ 	.short	0x010a
        /*04b2*/ 	.byte	0x05
	.zero		1


	//   ....[46]....
        /*04b4*/ 	.word	0x00002e00
        /*04b8*/ 	.word	0x000000ff
        /*04bc*/ 	.word	0x00000060
        /*04c0*/ 	.short	0x0106
        /*04c2*/ 	.byte	0x04
	.zero		1


	//   ....[47]....
        /*04c4*/ 	.word	0x00002e40
        /*04c8*/ 	.word	0x00000000
        /*04cc*/ 	.word	0x00000060
        /*04d0*/ 	.short	0x010a
        /*04d2*/ 	.byte	0xff
	.zero		1


	//   ....[48]....
        /*04d4*/ 	.word	0x00003420
        /*04d8*/ 	.word	0x00000003
        /*04dc*/ 	.word	0x00000050
        /*04e0*/ 	.short	0x010a
        /*04e2*/ 	.byte	0xff
	.zero		1


	//   ....[49]....
        /*04e4*/ 	.word	0x00003530
        /*04e8*/ 	.word	0x00000005
        /*04ec*/ 	.word	0x00000000
        /*04f0*/ 	.short	0x0101
        /*04f2*/ 	.byte	0xff
	.zero		1


	//   ....[50]....
        /*04f4*/ 	.word	0x00003540
        /*04f8*/ 	.word	0x000000ff
        /*04fc*/ 	.word	0x00000000
        /*0500*/ 	.short	0x010a
        /*0502*/ 	.byte	0x05
	.zero		1


	//   ....[51]....
        /*0504*/ 	.word	0x000035a0
        /*0508*/ 	.word	0x000000ff
        /*050c*/ 	.word	0x00000090
        /*0510*/ 	.short	0x010a
        /*0512*/ 	.byte	0x0f
	.zero		1


	//   ....[52]....
        /*0514*/ 	.word	0x00003670
        /*0518*/ 	.word	0x000000ff
        /*051c*/ 	.word	0x00000000
        /*0520*/ 	.short	0x010a
        /*0522*/ 	.byte	0x16
	.zero		1


	//   ....[53]....
        /*0524*/ 	.word	0x000037a0
        /*0528*/ 	.word	0x000000ff
        /*052c*/ 	.word	0x00000000
        /*0530*/ 	.short	0x010a
        /*0532*/ 	.byte	0x06
	.zero		1


	//   ....[54]....
        /*0534*/ 	.word	0x00003b90
        /*0538*/ 	.word	0x000000ff
        /*053c*/ 	.word	0x00000000
        /*0540*/ 	.short	0x010a
        /*0542*/ 	.byte	0x05
	.zero		1


	//   ....[55]....
        /*0544*/ 	.word	0x00003c20
        /*0548*/ 	.word	0x000000ff
        /*054c*/ 	.word	0x00000000
        /*0550*/ 	.short	0x010a
        /*0552*/ 	.byte	0x05
	.zero		1


	//   ....[56]....
        /*0554*/ 	.word	0x00003cb0
        /*0558*/ 	.word	0x000000ff
        /*055c*/ 	.word	0x00000000
        /*0560*/ 	.short	0x010a
        /*0562*/ 	.byte	0x05
	.zero		1


	//   ....[57]....
        /*0564*/ 	.word	0x00003d40
        /*0568*/ 	.word	0x000000ff
        /*056c*/ 	.word	0x00000000
        /*0570*/ 	.short	0x010a
        /*0572*/ 	.byte	0x06
	.zero		1


	//   ....[58]....
        /*0574*/ 	.word	0x00004220
        /*0578*/ 	.word	0x00000002
        /*057c*/ 	.word	0x00000050
        /*0580*/ 	.short	0x010a
        /*0582*/ 	.byte	0xff
	.zero		1


	//   ....[59]....
        /*0584*/ 	.word	0x00004390
        /*0588*/ 	.word	0x00000000
        /*058c*/ 	.word	0x00000000
        /*0590*/ 	.short	0x0101
        /*0592*/ 	.byte	0xff
	.zero		1


	//   ....[60]....
        /*0594*/ 	.word	0x00004840
        /*0598*/ 	.word	0x000000ff
        /*059c*/ 	.word	0x00000048
        /*05a0*/ 	.short	0x010a
        /*05a2*/ 	.byte	0x06
	.zero		1


	//   ....[61]....
        /*05a4*/ 	.word	0x00004a00
        /*05a8*/ 	.word	0x000000ff
        /*05ac*/ 	.word	0x00000030
        /*05b0*/ 	.short	0x010a
        /*05b2*/ 	.byte	0x05
	.zero		1


	//   ....[62]....
        /*05b4*/ 	.word	0x00004fc0
        /*05b8*/ 	.word	0x000000ff
        /*05bc*/ 	.word	0x00000020
        /*05c0*/ 	.short	0x010b
        /*05c2*/ 	.byte	0x05
	.zero		1


	//   ....[63]....
        /*05c4*/ 	.word	0x00004fd0
        /*05c8*/ 	.word	0x000000ff
        /*05cc*/ 	.word	0x00000000
        /*05d0*/ 	.short	0x0101
        /*05d2*/ 	.byte	0x21
	.zero		1


	//   ....[64]....
        /*05d4*/ 	.word	0x00005040
        /*05d8*/ 	.word	0x000000ff
        /*05dc*/ 	.word	0x00000000
        /*05e0*/ 	.short	0x010a
        /*05e2*/ 	.byte	0x04
	.zero		1


	//   ....[65]....
        /*05e4*/ 	.word	0x000050e0
        /*05e8*/ 	.word	0x00000000
        /*05ec*/ 	.word	0x00000000
        /*05f0*/ 	.short	0x010a
        /*05f2*/ 	.byte	0xff
	.zero		1


	//   ....[66]....
        /*05f4*/ 	.word	0x00005380
        /*05f8*/ 	.word	0x000000ff
        /*05fc*/ 	.word	0x00000050
        /*0600*/ 	.short	0x010a
        /*0602*/ 	.byte	0x05
	.zero		1


	//   ....[67]....
        /*0604*/ 	.word	0x00005460
        /*0608*/ 	.word	0x000000ff
        /*060c*/ 	.word	0x00000000
        /*0610*/ 	.short	0x0101
        /*0612*/ 	.byte	0x05
	.zero		1


	//   ....[68]....
        /*0614*/ 	.word	0x000060d0
        /*0618*/ 	.word	0x00000008
        /*061c*/ 	.word	0x00000020
        /*0620*/ 	.short	0x010a
        /*0622*/ 	.byte	0xff
	.zero		1


	//   ....[69]....
        /*0624*/ 	.word	0x00006200
        /*0628*/ 	.word	0x00000012
        /*062c*/ 	.word	0x00000070
        /*0630*/ 	.short	0x010a
        /*0632*/ 	.byte	0xff
	.zero		1


	//   ....[70]....
        /*0634*/ 	.word	0x000063f0
        /*0638*/ 	.word	0x00000008
        /*063c*/ 	.word	0x00000020
        /*0640*/ 	.short	0x010a
        /*0642*/ 	.byte	0xff
	.zero		1


	//   ....[71]....
        /*0644*/ 	.word	0x00006740
        /*0648*/ 	.word	0x00000012
        /*064c*/ 	.word	0x00000070
        /*0650*/ 	.short	0x010a
        /*0652*/ 	.byte	0xff
	.zero		1


	//   ....[72]....
        /*0654*/ 	.word	0x00008080
        /*0658*/ 	.word	0x000000ff
        /*065c*/ 	.word	0x00000000
        /*0660*/ 	.short	0x0101
        /*0662*/ 	.byte	0x05
	.zero		1


	//   ....[73]....
        /*0664*/ 	.word	0x0000a1e0
        /*0668*/ 	.word	0x00000000
        /*066c*/ 	.word	0x00000000
        /*0670*/ 	.short	0x0101
        /*0672*/ 	.byte	0xff
	.zero		1


	//   ....[74]....
        /*0674*/ 	.word	0x0000a550
        /*0678*/ 	.word	0x00000002
        /*067c*/ 	.word	0x000000c0
        /*0680*/ 	.short	0x010a
        /*0682*/ 	.byte	0xff
	.zero		1


	//   ....[75]....
        /*0684*/ 	.word	0x0000a5b0
        /*0688*/ 	.word	0x00000004
        /*068c*/ 	.word	0x00000010
        /*0690*/ 	.short	0x010a
        /*0692*/ 	.byte	0xff
	.zero		1


	//   ....[76]....
        /*0694*/ 	.word	0x0000a610
        /*0698*/ 	.word	0x00000004
        /*069c*/ 	.word	0x00000010
        /*06a0*/ 	.short	0x010a
        /*06a2*/ 	.byte	0xff
	.zero		1


	//   ....[77]....
        /*06a4*/ 	.word	0x0000a660
        /*06a8*/ 	.word	0x00000003
        /*06ac*/ 	.word	0x00000050
        /*06b0*/ 	.short	0x010a
        /*06b2*/ 	.byte	0xff
	.zero		1


	//   ....[78]....
        /*06b4*/ 	.word	0x0000a6c0
        /*06b8*/ 	.word	0x00000003
        /*06bc*/ 	.word	0x00000000
        /*06c0*/ 	.short	0x010a
        /*06c2*/ 	.byte	0xff
	.zero		1


	//   ....[79]....
        /*06c4*/ 	.word	0x0000a710
        /*06c8*/ 	.word	0x00000000
        /*06cc*/ 	.word	0x000000b0
        /*06d0*/ 	.short	0x010a
        /*06d2*/ 	.byte	0xff
	.zero		1


	//   ....[80]....
        /*06d4*/ 	.word	0x0000a770
        /*06d8*/ 	.word	0x00000003
        /*06dc*/ 	.word	0x00000060
        /*06e0*/ 	.short	0x010a
        /*06e2*/ 	.byte	0xff
	.zero		1


	//   ....[81]....
        /*06e4*/ 	.word	0x0000a7c0
        /*06e8*/ 	.word	0x00000000
        /*06ec*/ 	.word	0x00000050
        /*06f0*/ 	.short	0x010a
        /*06f2*/ 	.byte	0xff
	.zero		1


	//   ....[82]....
        /*06f4*/ 	.word	0x0000a820
        /*06f8*/ 	.word	0x00000002
        /*06fc*/ 	.word	0x00000060
        /*0700*/ 	.short	0x010a
        /*0702*/ 	.byte	0xff
	.zero		1


	//   ....[83]....
        /*0704*/ 	.word	0x0000a870
        /*0708*/ 	.word	0x00000003
        /*070c*/ 	.word	0x00000050
        /*0710*/ 	.short	0x010a
        /*0712*/ 	.byte	0xff
	.zero		1


	//   ....[84]....
        /*0714*/ 	.word	0x0000a8d0
        /*0718*/ 	.word	0x00000004
        /*071c*/ 	.word	0x00000090
        /*0720*/ 	.short	0x010a
        /*0722*/ 	.byte	0xff
	.zero		1


	//   ....[85]....
        /*0724*/ 	.word	0x0000a930
        /*0728*/ 	.word	0x00000003
        /*072c*/ 	.word	0x00000000
        /*0730*/ 	.short	0x010a
        /*0732*/ 	.byte	0xff
	.zero		1


	//   ....[86]....
        /*0734*/ 	.word	0x0000a990
        /*0738*/ 	.word	0x00000002
        /*073c*/ 	.word	0x00000000
        /*0740*/ 	.short	0x010a
        /*0742*/ 	.byte	0xff
	.zero		1


	//   ....[87]....
        /*0744*/ 	.word	0x0000a9f0
        /*0748*/ 	.word	0x00000003
        /*074c*/ 	.word	0x00000000
        /*0750*/ 	.short	0x010a
        /*0752*/ 	.byte	0xff
	.zero		1


	//   ....[88]....
        /*0754*/ 	.word	0x0000aa50
        /*0758*/ 	.word	0x00000003
        /*075c*/ 	.word	0x00000000
        /*0760*/ 	.short	0x010a
        /*0762*/ 	.byte	0xff
	.zero		1


	//   ....[89]....
        /*0764*/ 	.word	0x0000aab0
        /*0768*/ 	.word	0x00000002
        /*076c*/ 	.word	0x00000000
        /*0770*/ 	.short	0x010a
        /*0772*/ 	.byte	0xff
	.zero		1


	//   ....[90]....
        /*0774*/ 	.word	0x0000ab00
        /*0778*/ 	.word	0x00000002
        /*077c*/ 	.word	0x00000050
        /*0780*/ 	.short	0x010a
        /*0782*/ 	.byte	0xff
	.zero		1


	//   ....[91]....
        /*0784*/ 	.word	0x0000ab60
        /*0788*/ 	.word	0x00000002
        /*078c*/ 	.word	0x00000048
        /*0790*/ 	.short	0x010a
        /*0792*/ 	.byte	0xff
	.zero		1


	//   ....[92]....
        /*0794*/ 	.word	0x0000abc0
        /*0798*/ 	.word	0x00000003
        /*079c*/ 	.word	0x00000030
        /*07a0*/ 	.short	0x010a
        /*07a2*/ 	.byte	0xff
	.zero		1


	//   ....[93]....
        /*07a4*/ 	.word	0x0000ac20
        /*07a8*/ 	.word	0x00000002
        /*07ac*/ 	.word	0x00000000
        /*07b0*/ 	.short	0x010a
        /*07b2*/ 	.byte	0xff
	.zero		1


	//   ....[94]....
        /*07b4*/ 	.word	0x0000ac80
        /*07b8*/ 	.word	0x00000002
        /*07bc*/ 	.word	0x00000050
        /*07c0*/ 	.short	0x010a
        /*07c2*/ 	.byte	0xff
	.zero		1


	//   ....[95]....
        /*07c4*/ 	.word	0x0000acd0
        /*07c8*/ 	.word	0x00000008
        /*07cc*/ 	.word	0x00000020
        /*07d0*/ 	.short	0x010a
        /*07d2*/ 	.byte	0xff
	.zero		1


	//   ....[96]....
        /*07d4*/ 	.word	0x0000ad20
        /*07d8*/ 	.word	0x00000012
        /*07dc*/ 	.word	0x00000070
        /*07e0*/ 	.short	0x010a
        /*07e2*/ 	.byte	0xff
	.zero		1


	//----- nvinfo : EIATTR_NUM_MBARRIERS
	.align		4
.L_49:
        /*07e4*/ 	.byte	0x03, 0x38
        /*07e6*/ 	.short	0x001a


	//----- nvinfo : EIATTR_EXIT_INSTR_OFFSETS
	.align		4
        /*07e8*/ 	.byte	0x04, 0x1c
        /*07ea*/ 	.short	(.L_51 - .L_50)


	//   ....[0]....
.L_50:
        /*07ec*/ 	.word	0x00002900


	//   ....[1]....
        /*07f0*/ 	.word	0x00002e10


	//   ....[2]....
        /*07f4*/ 	.word	0x00002e70


	//   ....[3]....
        /*07f8*/ 	.word	0x00003fa0


	//   ....[4]....
        /*07fc*/ 	.word	0x00005110


	//   ....[5]....
        /*0800*/ 	.word	0x00005150


	//   ....[6]....
        /*0804*/ 	.word	0x0000a460


	//   ....[7]....
        /*0808*/ 	.word	0x0000a4e0


	//   ....[8]....
        /*080c*/ 	.word	0x0000a510


	//   ....[9]....
        /*0810*/ 	.word	0x0000a540


	//----- nvinfo : EIATTR_MAX_THREADS
	.align		4
.L_51:
        /*0814*/ 	.byte	0x04, 0x05
        /*0816*/ 	.short	(.L_53 - .L_52)
.L_52:
        /*0818*/ 	.word	0x00000100
        /*081c*/ 	.word	0x00000001
        /*0820*/ 	.word	0x00000001


	//----- nvinfo : EIATTR_CRS_STACK_SIZE
	.align		4
.L_53:
        /*0824*/ 	.byte	0x04, 0x1e
        /*0826*/ 	.short	(.L_55 - .L_54)
.L_54:
        /*0828*/ 	.word	0x00000000


	//----- nvinfo : EIATTR_CBANK_PARAM_SIZE
	.align		4
.L_55:
        /*082c*/ 	.byte	0x03, 0x19
        /*082e*/ 	.short	0x0800


	//----- nvinfo : EIATTR_PARAM_CBANK
	.align		4
        /*0830*/ 	.byte	0x04, 0x0a
        /*0832*/ 	.short	(.L_57 - .L_56)
	.align		4
.L_56:
        /*0834*/ 	.word	index@(.nv.constant0._ZN7cutlass13device_kernelINS_4gemm6kernel13GemmUniversalIN4cute5tupleIJiiiiEEENS1_10collective13CollectiveMmaINS1_35MainloopSm100TmaUmmaWarpSpecializedILi2ELi2ELi4ENS5_IJNS4_1CILi2EEENSA_ILi1EEESC_EEEEENS5_IJNSA_ILi64EEENSA_ILi240EEENSA_ILi128EEEEEENS_6half_tENS5_IJlSC_lEEESJ_SK_NS4_8TiledMMAINS4_8MMA_AtomIJNS4_20SM100_MMA_F16BF16_SSISJ_SJ_fLi64ELi240ELNS4_4UMMA5MajorE0ELSP_0ELNSO_7ScaleInE0ELSQ_0EEEEEENS4_6LayoutINS5_IJSC_SC_SC_EEENS5_IJNSA_ILi0EEESV_SV_EEEEENS5_IJNS4_10UnderscoreESY_SY_EEEEENS4_13SM90_TMA_LOADENS4_14ComposedLayoutINS4_7SwizzleILi3ELi4ELi3EEENS4_18smem_ptr_flag_bitsILi16EEENST_INS5_IJNSA_ILi8EEESF_EEENS5_IJSF_SC_EEEEEEEvNS4_8identityENS4_23SM90_TMA_LOAD_MULTICASTES1B_vS1C_EENS_8epilogue10collective18CollectiveEpilogueINS1F_23Sm100TmaWarpSpecializedILi2ELi1ELi120ELb1ELb0EEEJSI_NS5_IJNST_ISF_SC_EENST_ISG_SC_EEEEESJ_SK_SJ_SK_NS1F_6fusion15FusionCallbacksIS1J_NS1N_17LinearCombinationISJ_fSJ_fLNS_15FloatRoundStyleE2EEESI_S1M_JEEENS4_5SM1004TMEM4LOAD26SM100_TMEM_LOAD_16dp256b2xES11_NS12_INS13_ILi1ELi4ELi3EEES16_NST_INS5_IJS17_NSA_ILi16EEEEEENS5_IJS1Y_SC_EEEEEEENS4_17SM75_U32x4_LDSM_NENS4_14SM90_TMA_STOREES22_NS4_17SM90_U32x4_STSM_NENS4_39AutoVectorizingCopyWithAssumedAlignmentILi128EEEEEEvvEEEEvNT_6ParamsE)
        /*0838*/ 	.short	0x0380
        /*083a*/ 	.short	0x0800


	//----- nvinfo : EIATTR_SW_WAR
	.align		4
.L_57:
        /*083c*/ 	.byte	0x04, 0x36
        /*083e*/ 	.short	(.L_59 - .L_58)
.L_58:
        /*0840*/ 	.word	0x00000008
.L_59:


//--------------------- .nv.callgraph             --------------------------
	.section	.nv.callgraph,"",@"SHT_CUDA_CALLGRAPH"
	.align	4
	.sectionentsize	8
	.align		4
        /*0000*/ 	.word	0x00000000
	.align		4
        /*0004*/ 	.word	0xffffffff
	.align		4
        /*0008*/ 	.word	index@(_ZN7cutlass13device_kernelINS_4gemm6kernel13GemmUniversalIN4cute5tupleIJiiiiEEENS1_10collective13CollectiveMmaINS1_35MainloopSm100TmaUmmaWarpSpecializedILi2ELi2ELi4ENS5_IJNS4_1CILi2EEENSA_ILi1EEESC_EEEEENS5_IJNSA_ILi64EEENSA_ILi240EEENSA_ILi128EEEEEENS_6half_tENS5_IJlSC_lEEESJ_SK_NS4_8TiledMMAINS4_8MMA_AtomIJNS4_20SM100_MMA_F16BF16_SSISJ_SJ_fLi64ELi240ELNS4_4UMMA5MajorE0ELSP_0ELNSO_7ScaleInE0ELSQ_0EEEEEENS4_6LayoutINS5_IJSC_SC_SC_EEENS5_IJNSA_ILi0EEESV_SV_EEEEENS5_IJNS4_10UnderscoreESY_SY_EEEEENS4_13SM90_TMA_LOADENS4_14ComposedLayoutINS4_7SwizzleILi3ELi4ELi3EEENS4_18smem_ptr_flag_bitsILi16EEENST_INS5_IJNSA_ILi8EEESF_EEENS5_IJSF_SC_EEEEEEEvNS4_8identityENS4_23SM90_TMA_LOAD_MULTICASTES1B_vS1C_EENS_8epilogue10collective18CollectiveEpilogueINS1F_23Sm100TmaWarpSpecializedILi2ELi1ELi120ELb1ELb0EEEJSI_NS5_IJNST_ISF_SC_EENST_ISG_SC_EEEEESJ_SK_SJ_SK_NS1F_6fusion15FusionCallbacksIS1J_NS1N_17LinearCombinationISJ_fSJ_fLNS_15FloatRoundStyleE2EEESI_S1M_JEEENS4_5SM1004TMEM4LOAD26SM100_TMEM_LOAD_16dp256b2xES11_NS12_INS13_ILi1ELi4ELi3EEES16_NST_INS5_IJS17_NSA_ILi16EEEEEENS5_IJS1Y_SC_EEEEEEENS4_17SM75_U32x4_LDSM_NENS4_14SM90_TMA_STOREES22_NS4_17SM90_U32x4_STSM_NENS4_39AutoVectorizingCopyWithAssumedAlignmentILi128EEEEEEvvEEEEvNT_6ParamsE)
	.align		4
        /*000c*/ 	.word	index@(__assertfail)
	.align		4
        /*0010*/ 	.word	0x00000000
	.align		4
        /*0014*/ 	.word	0xfffffffe
	.align		4
        /*0018*/ 	.word	0x00000000
	.align		4
        /*001c*/ 	.word	0xfffffffd
	.align		4
        /*0020*/ 	.word	0x00000000
	.align		4
        /*0024*/ 	.word	0xfffffffc


//--------------------- .nv.constant4             --------------------------
	.section	.nv.constant4,"a",@progbits
	.align	8
	.align		8
.nv.constant4:
        /*0000*/ 	.dword	__assertfail
	.align		8
        /*0008*/ 	.dword	__unnamed_1
	.align		8
        /*0010*/ 	.dword	__unnamed_2
	.align		8
        /*0018*/ 	.dword	_ZN40_INTERNAL_80de32bf_4_k_cu_9ef45b3b_136264cuda3std3__45__cpo5beginE
	.align		8
        /*0020*/ 	.dword	_ZN40_INTERNAL_80de32bf_4_k_cu_9ef45b3b_136264cuda3std3__45__cpo3endE
	.align		8
        /*0028*/ 	.dword	_ZN40_INTERNAL_80de32bf_4_k_cu_9ef45b3b_136264cuda3std3__45__cpo6cbeginE
	.align		8
        /*0030*/ 	.dword	_ZN40_INTERNAL_80de32bf_4_k_cu_9ef45b3b_136264cuda3std3__45__cpo4cendE
	.align		8
        /*0038*/ 	.dword	_ZN40_INTERNAL_80de32bf_4_k_cu_9ef45b3b_136264cuda3std3__442_GLOBAL__N__80de32bf_4_k_cu_9ef45b3b_136266ignoreE
	.align		8
        /*0040*/ 	.dword	_ZN40_INTERNAL_80de32bf_4_k_cu_9ef45b3b_136264cuda3std3__419piecewise_constructE
	.align		8
        /*0048*/ 	.dword	_ZN40_INTERNAL_80de32bf_4_k_cu_9ef45b3b_136264cuda3std3__48in_placeE
	.align		8
        /*0050*/ 	.dword	_ZN40_INTERNAL_80de32bf_4_k_cu_9ef45b3b_136264cuda3std6ranges3__45__cpo4swapE
	.align		8
        /*0058*/ 	.dword	_ZN40_INTERNAL_80de32bf_4_k_cu_9ef45b3b_136264cuda3std6ranges3__45__cpo9iter_moveE
	.align		8
        /*0060*/ 	.dword	_ZN40_INTERNAL_80de32bf_4_k_cu_9ef45b3b_136264cute7productE
	.align		8
        /*0068*/ 	.dword	_ZN40_INTERNAL_80de32bf_4_k_cu_9ef45b3b_136264cute1_E
	.align		8
        /*0070*/ 	.dword	$str$25
	.align		8
        /*0078*/ 	.dword	$str$26
	.align		8
        /*0080*/ 	.dword	$str$27
	.align		8
        /*0088*/ 	.dword	$str$28


//--------------------- .text._ZN7cutlass13device_kernelINS_4gemm6kernel13GemmUniversalIN4cute5tupleIJiiiiEEENS1_10collective13CollectiveMmaINS1_35MainloopSm100TmaUmmaWarpSpecializedILi2ELi2ELi4ENS5_IJNS4_1CILi2EEENSA_ILi1EEESC_EEEEENS5_IJNSA_ILi64EEENSA_ILi240EEENSA_ILi128EEEEEENS_6half_tENS5_IJlSC_lEEESJ_SK_NS4_8TiledMMAINS4_8MMA_AtomIJNS4_20SM100_MMA_F16BF16_SSISJ_SJ_fLi64ELi240ELNS4_4UMMA5MajorE0ELSP_0ELNSO_7ScaleInE0ELSQ_0EEEEEENS4_6LayoutINS5_IJSC_SC_SC_EEENS5_IJNSA_ILi0EEESV_SV_EEEEENS5_IJNS4_10UnderscoreESY_SY_EEEEENS4_13SM90_TMA_LOADENS4_14ComposedLayoutINS4_7SwizzleILi3ELi4ELi3EEENS4_18smem_ptr_flag_bitsILi16EEENST_INS5_IJNSA_ILi8EEESF_EEENS5_IJSF_SC_EEEEEEEvNS4_8identityENS4_23SM90_TMA_LOAD_MULTICASTES1B_vS1C_EENS_8epilogue10collective18CollectiveEpilogueINS1F_23Sm100TmaWarpSpecializedILi2ELi1ELi120ELb1ELb0EEEJSI_NS5_IJNST_ISF_SC_EENST_ISG_SC_EEEEESJ_SK_SJ_SK_NS1F_6fusion15FusionCallbacksIS1J_NS1N_17LinearCombinationISJ_fSJ_fLNS_15FloatRoundStyleE2EEESI_S1M_JEEENS4_5SM1004TMEM4LOAD26SM100_TMEM_LOAD_16dp256b2xES11_NS12_INS13_ILi1ELi4ELi3EEES16_NST_INS5_IJS17_NSA_ILi16EEEEEENS5_IJS1Y_SC_EEEEEEENS4_17SM75_U32x4_LDSM_NENS4_14SM90_TMA_STOREES22_NS4_17SM90_U32x4_STSM_NENS4_39AutoVectorizingCopyWithAssumedAlignmentILi128EEEEEEvvEEEEvNT_6ParamsE --------------------------
	.section	.text._ZN7cutlass13device_kernelINS_4gemm6kernel13GemmUniversalIN4cute5tupleIJiiiiEEENS1_10collective13CollectiveMmaINS1_35MainloopSm100TmaUmmaWarpSpecializedILi2ELi2ELi4ENS5_IJNS4_1CILi2EEENSA_ILi1EEESC_EEEEENS5_IJNSA_ILi64EEENSA_ILi240EEENSA_ILi128EEEEEENS_6half_tENS5_IJlSC_lEEESJ_SK_NS4_8TiledMMAINS4_8MMA_AtomIJNS4_20SM100_MMA_F16BF16_SSISJ_SJ_fLi64ELi240ELNS4_4UMMA5MajorE0ELSP_0ELNSO_7ScaleInE0ELSQ_0EEEEEENS4_6LayoutINS5_IJSC_SC_SC_EEENS5_IJNSA_ILi0EEESV_SV_EEEEENS5_IJNS4_10UnderscoreESY_SY_EEEEENS4_13SM90_TMA_LOADENS4_14ComposedLayoutINS4_7SwizzleILi3ELi4ELi3EEENS4_18smem_ptr_flag_bitsILi16EEENST_INS5_IJNSA_ILi8EEESF_EEENS5_IJSF_SC_EEEEEEEvNS4_8identityENS4_23SM90_TMA_LOAD_MULTICASTES1B_vS1C_EENS_8epilogue10collective18CollectiveEpilogueINS1F_23Sm100TmaWarpSpecializedILi2ELi1ELi120ELb1ELb0EEEJSI_NS5_IJNST_ISF_SC_EENST_ISG_SC_EEEEESJ_SK_SJ_SK_NS1F_6fusion15FusionCallbacksIS1J_NS1N_17LinearCombinationISJ_fSJ_fLNS_15FloatRoundStyleE2EEESI_S1M_JEEENS4_5SM1004TMEM4LOAD26SM100_TMEM_LOAD_16dp256b2xES11_NS12_INS13_ILi1ELi4ELi3EEES16_NST_INS5_IJS17_NSA_ILi16EEEEEENS5_IJS1Y_SC_EEEEEEENS4_17SM75_U32x4_LDSM_NENS4_14SM90_TMA_STOREES22_NS4_17SM90_U32x4_STSM_NENS4_39AutoVectorizingCopyWithAssumedAlignmentILi128EEEEEEvvEEEEvNT_6ParamsE,"ax",@progbits
	.align	128
.text._ZN7cutlass13device_kernelINS_4gemm6kernel13GemmUniversalIN4cute5tupleIJiiiiEEENS1_10collective13CollectiveMmaINS1_35MainloopSm100TmaUmmaWarpSpecializedILi2ELi2ELi4ENS5_IJNS4_1CILi2EEENSA_ILi1EEESC_EEEEENS5_IJNSA_ILi64EEENSA_ILi240EEENSA_ILi128EEEEEENS_6half_tENS5_IJlSC_lEEESJ_SK_NS4_8TiledMMAINS4_8MMA_AtomIJNS4_20SM100_MMA_F16BF16_SSISJ_SJ_fLi64ELi240ELNS4_4UMMA5MajorE0ELSP_0ELNSO_7ScaleInE0ELSQ_0EEEEEENS4_6LayoutINS5_IJSC_SC_SC_EEENS5_IJNSA_ILi0EEESV_SV_EEEEENS5_IJNS4_10UnderscoreESY_SY_EEEEENS4_13SM90_TMA_LOADENS4_14ComposedLayoutINS4_7SwizzleILi3ELi4ELi3EEENS4_18smem_ptr_flag_bitsILi16EEENST_INS5_IJNSA_ILi8EEESF_EEENS5_IJSF_SC_EEEEEEEvNS4_8identityENS4_23SM90_TMA_LOAD_MULTICASTES1B_vS1C_EENS_8epilogue10collective18CollectiveEpilogueINS1F_23Sm100TmaWarpSpecializedILi2ELi1ELi120ELb1ELb0EEEJSI_NS5_IJNST_ISF_SC_EENST_ISG_SC_EEEEESJ_SK_SJ_SK_NS1F_6fusion15FusionCallbacksIS1J_NS1N_17LinearCombinationISJ_fSJ_fLNS_15FloatRoundStyleE2EEESI_S1M_JEEENS4_5SM1004TMEM4LOAD26SM100_TMEM_LOAD_16dp256b2xES11_NS12_INS13_ILi1ELi4ELi3EEES16_NST_INS5_IJS17_NSA_ILi16EEEEEENS5_IJS1Y_SC_EEEEEEENS4_17SM75_U32x4_LDSM_NENS4_14SM90_TMA_STOREES22_NS4_17SM90_U32x4_STSM_NENS4_39AutoVectorizingCopyWithAssumedAlignmentILi128EEEEEEvvEEEEvNT_6ParamsE:
        .type           _ZN7cutlass13device_kernelINS_4gemm6kernel13GemmUniversalIN4cute5tupleIJiiiiEEENS1_10collective13CollectiveMmaINS1_35MainloopSm100TmaUmmaWarpSpecializedILi2ELi2ELi4ENS5_IJNS4_1CILi2EEENSA_ILi1EEESC_EEEEENS5_IJNSA_ILi64EEENSA_ILi240EEENSA_ILi128EEEEEENS_6half_tENS5_IJlSC_lEEESJ_SK_NS4_8TiledMMAINS4_8MMA_AtomIJNS4_20SM100_MMA_F16BF16_SSISJ_SJ_fLi64ELi240ELNS4_4UMMA5MajorE0ELSP_0ELNSO_7ScaleInE0ELSQ_0EEEEEENS4_6LayoutINS5_IJSC_SC_SC_EEENS5_IJNSA_ILi0EEESV_SV_EEEEENS5_IJNS4_10UnderscoreESY_SY_EEEEENS4_13SM90_TMA_LOADENS4_14ComposedLayoutINS4_7SwizzleILi3ELi4ELi3EEENS4_18smem_ptr_flag_bitsILi16EEENST_INS5_IJNSA_ILi8EEESF_EEENS5_IJSF_SC_EEEEEEEvNS4_8identityENS4_23SM90_TMA_LOAD_MULTICASTES1B_vS1C_EENS_8epilogue10collective18CollectiveEpilogueINS1F_23Sm100TmaWarpSpecializedILi2ELi1ELi120ELb1ELb0EEEJSI_NS5_IJNST_ISF_SC_EENST_ISG_SC_EEEEESJ_SK_SJ_SK_NS1F_6fusion15FusionCallbacksIS1J_NS1N_17LinearCombinationISJ_fSJ_fLNS_15FloatRoundStyleE2EEESI_S1M_JEEENS4_5SM1004TMEM4LOAD26SM100_TMEM_LOAD_16dp256b2xES11_NS12_INS13_ILi1ELi4ELi3EEES16_NST_INS5_IJS17_NSA_ILi16EEEEEENS5_IJS1Y_SC_EEEEEEENS4_17SM75_U32x4_LDSM_NENS4_14SM90_TMA_STOREES22_NS4_17SM90_U32x4_STSM_NENS4_39AutoVectorizingCopyWithAssumedAlignmentILi128EEEEEEvvEEEEvNT_6ParamsE,@function
        .size           _ZN7cutlass13device_kernelINS_4gemm6kernel13GemmUniversalIN4cute5tupleIJiiiiEEENS1_10collective13CollectiveMmaINS1_35MainloopSm100TmaUmmaWarpSpecializedILi2ELi2ELi4ENS5_IJNS4_1CILi2EEENSA_ILi1EEESC_EEEEENS5_IJNSA_ILi64EEENSA_ILi240EEENSA_ILi128EEEEEENS_6half_tENS5_IJlSC_lEEESJ_SK_NS4_8TiledMMAINS4_8MMA_AtomIJNS4_20SM100_MMA_F16BF16_SSISJ_SJ_fLi64ELi240ELNS4_4UMMA5MajorE0ELSP_0ELNSO_7ScaleInE0ELSQ_0EEEEEENS4_6LayoutINS5_IJSC_SC_SC_EEENS5_IJNSA_ILi0EEESV_SV_EEEEENS5_IJNS4_10UnderscoreESY_SY_EEEEENS4_13SM90_TMA_LOADENS4_14ComposedLayoutINS4_7SwizzleILi3ELi4ELi3EEENS4_18smem_ptr_flag_bitsILi16EEENST_INS5_IJNSA_ILi8EEESF_EEENS5_IJSF_SC_EEEEEEEvNS4_8identityENS4_23SM90_TMA_LOAD_MULTICASTES1B_vS1C_EENS_8epilogue10collective18CollectiveEpilogueINS1F_23Sm100TmaWarpSpecializedILi2ELi1ELi120ELb1ELb0EEEJSI_NS5_IJNST_ISF_SC_EENST_ISG_SC_EEEEESJ_SK_SJ_SK_NS1F_6fusion15FusionCallbacksIS1J_NS1N_17LinearCombinationISJ_fSJ_fLNS_15FloatRoundStyleE2EEESI_S1M_JEEENS4_5SM1004TMEM4LOAD26SM100_TMEM_LOAD_16dp256b2xES11_NS12_INS13_ILi1ELi4ELi3EEES16_NST_INS5_IJS17_NSA_ILi16EEEEEENS5_IJS1Y_SC_EEEEEEENS4_17SM75_U32x4_LDSM_NENS4_14SM90_TMA_STOREES22_NS4_17SM90_U32x4_STSM_NENS4_39AutoVectorizingCopyWithAssumedAlignmentILi128EEEEEEvvEEEEvNT_6ParamsE,(.L_x_153 - _ZN7cutlass13device_kernelINS_4gemm6kernel13GemmUniversalIN4cute5tupleIJiiiiEEENS1_10collective13CollectiveMmaINS1_35MainloopSm100TmaUmmaWarpSpecializedILi2ELi2ELi4ENS5_IJNS4_1CILi2EEENSA_ILi1EEESC_EEEEENS5_IJNSA_ILi64EEENSA_ILi240EEENSA_ILi128EEEEEENS_6half_tENS5_IJlSC_lEEESJ_SK_NS4_8TiledMMAINS4_8MMA_AtomIJNS4_20SM100_MMA_F16BF16_SSISJ_SJ_fLi64ELi240ELNS4_4UMMA5MajorE0ELSP_0ELNSO_7ScaleInE0ELSQ_0EEEEEENS4_6LayoutINS5_IJSC_SC_SC_EEENS5_IJNSA_ILi0EEESV_SV_EEEEENS5_IJNS4_10UnderscoreESY_SY_EEEEENS4_13SM90_TMA_LOADENS4_14ComposedLayoutINS4_7SwizzleILi3ELi4ELi3EEENS4_18smem_ptr_flag_bitsILi16EEENST_INS5_IJNSA_ILi8EEESF_EEENS5_IJSF_SC_EEEEEEEvNS4_8identityENS4_23SM90_TMA_LOAD_MULTICASTES1B_vS1C_EENS_8epilogue10collective18CollectiveEpilogueINS1F_23Sm100TmaWarpSpecializedILi2ELi1ELi120ELb1ELb0EEEJSI_NS5_IJNST_ISF_SC_EENST_ISG_SC_EEEEESJ_SK_SJ_SK_NS1F_6fusion15FusionCallbacksIS1J_NS1N_17LinearCombinationISJ_fSJ_fLNS_15FloatRoundStyleE2EEESI_S1M_JEEENS4_5SM1004TMEM4LOAD26SM100_TMEM_LOAD_16dp256b2xES11_NS12_INS13_ILi1ELi4ELi3EEES16_NST_INS5_IJS17_NSA_ILi16EEEEEENS5_IJS1Y_SC_EEEEEEENS4_17SM75_U32x4_LDSM_NENS4_14SM90_TMA_STOREES22_NS4_17SM90_U32x4_STSM_NENS4_39AutoVectorizingCopyWithAssumedAlignmentILi128EEEEEEvvEEEEvNT_6ParamsE)
        .other          _ZN7cutlass13device_kernelINS_4gemm6kernel13GemmUniversalIN4cute5tupleIJiiiiEEENS1_10collective13CollectiveMmaINS1_35MainloopSm100TmaUmmaWarpSpecializedILi2ELi2ELi4ENS5_IJNS4_1CILi2EEENSA_ILi1EEESC_EEEEENS5_IJNSA_ILi64EEENSA_ILi240EEENSA_ILi128EEEEEENS_6half_tENS5_IJlSC_lEEESJ_SK_NS4_8TiledMMAINS4_8MMA_AtomIJNS4_20SM100_MMA_F16BF16_SSISJ_SJ_fLi64ELi240ELNS4_4UMMA5MajorE0ELSP_0ELNSO_7ScaleInE0ELSQ_0EEEEEENS4_6LayoutINS5_IJSC_SC_SC_EEENS5_IJNSA_ILi0EEESV_SV_EEEEENS5_IJNS4_10UnderscoreESY_SY_EEEEENS4_13SM90_TMA_LOADENS4_14ComposedLayoutINS4_7SwizzleILi3ELi4ELi3EEENS4_18smem_ptr_flag_bitsILi16EEENST_INS5_IJNSA_ILi8EEESF_EEENS5_IJSF_SC_EEEEEEEvNS4_8identityENS4_23SM90_TMA_LOAD_MULTICASTES1B_vS1C_EENS_8epilogue10collective18CollectiveEpilogueINS1F_23Sm100TmaWarpSpecializedILi2ELi1ELi120ELb1ELb0EEEJSI_NS5_IJNST_ISF_SC_EENST_ISG_SC_EEEEESJ_SK_SJ_SK_NS1F_6fusion15FusionCallbacksIS1J_NS1N_17LinearCombinationISJ_fSJ_fLNS_15FloatRoundStyleE2EEESI_S1M_JEEENS4_5SM1004TMEM4LOAD26SM100_TMEM_LOAD_16dp256b2xES11_NS12_INS13_ILi1ELi4ELi3EEES16_NST_INS5_IJS17_NSA_ILi16EEEEEENS5_IJS1Y_SC_EEEEEEENS4_17SM75_U32x4_LDSM_NENS4_14SM90_TMA_STOREES22_NS4_17SM90_U32x4_STSM_NENS4_39AutoVectorizingCopyWithAssumedAlignmentILi128EEEEEEvvEEEEvNT_6ParamsE,@"STO_CUDA_ENTRY STV_DEFAULT"
_ZN7cutlass13device_kernelINS_4gemm6kernel13GemmUniversalIN4cute5tupleIJiiiiEEENS1_10collective13CollectiveMmaINS1_35MainloopSm100TmaUmmaWarpSpecializedILi2ELi2ELi4ENS5_IJNS4_1CILi2EEENSA_ILi1EEESC_EEEEENS5_IJNSA_ILi64EEENSA_ILi240EEENSA_ILi128EEEEEENS_6half_tENS5_IJlSC_lEEESJ_SK_NS4_8TiledMMAINS4_8MMA_AtomIJNS4_20SM100_MMA_F16BF16_SSISJ_SJ_fLi64ELi240ELNS4_4UMMA5MajorE0ELSP_0ELNSO_7ScaleInE0ELSQ_0EEEEEENS4_6LayoutINS5_IJSC_SC_SC_EEENS5_IJNSA_ILi0EEESV_SV_EEEEENS5_IJNS4_10UnderscoreESY_SY_EEEEENS4_13SM90_TMA_LOADENS4_14ComposedLayoutINS4_7SwizzleILi3ELi4ELi3EEENS4_18smem_ptr_flag_bitsILi16EEENST_INS5_IJNSA_ILi8EEESF_EEENS5_IJSF_SC_EEEEEEEvNS4_8identityENS4_23SM90_TMA_LOAD_MULTICASTES1B_vS1C_EENS_8epilogue10collective18CollectiveEpilogueINS1F_23Sm100TmaWarpSpecializedILi2ELi1ELi120ELb1ELb0EEEJSI_NS5_IJNST_ISF_SC_EENST_ISG_SC_EEEEESJ_SK_SJ_SK_NS1F_6fusion15FusionCallbacksIS1J_NS1N_17LinearCombinationISJ_fSJ_fLNS_15FloatRoundStyleE2EEESI_S1M_JEEENS4_5SM1004TMEM4LOAD26SM100_TMEM_LOAD_16dp256b2xES11_NS12_INS13_ILi1ELi4ELi3EEES16_NST_INS5_IJS17_NSA_ILi16EEEEEENS5_IJS1Y_SC_EEEEEEENS4_17SM75_U32x4_LDSM_NENS4_14SM90_TMA_STOREES22_NS4_17SM90_U32x4_STSM_NENS4_39AutoVectorizingCopyWithAssumedAlignmentILi128EEEEEEvvEEEEvNT_6ParamsE:
[----:B------:R-:W1:Y:S01]  /*0000*/  LDC R1, c[0x0][0x37c] ;  /* 0x0000df00ff017b82 */ /* 0x000e620000000800 */
[----:B------:R-:W2:Y:S01]  /*0010*/  S2R R6, SR_TID.X ;  /* 0x0000000000067919 */ /* 0x000ea20000002100 */
[----:B------:R-:W3:Y:S01]  /*0020*/  LDCU.64 UR6, c[0x0][0x890] ;  /* 0x00011200ff0677ac */ /* 0x000ee20008000a00 */
[----:B-1----:R-:W-:Y:S01]  /*0030*/  VIADD R1, R1, 0xffffffe8 ;  /* 0xffffffe801017836 */ /* 0x002fe20000000000 */
[----:B------:R-:W-:Y:S02]  /*0040*/  PRMT R244, RZ, 0x7610, R244 ;  /* 0x00007610fff47816 */ /* 0x000fe400000000f4 */
[----:B------:R-:W-:Y:S01]  /*0050*/  ELECT P3, URZ, PT ;  /* 0x0000000000ff782f */ /* 0x000fe20003860000 */
[----:B------:R-:W1:Y:S01]  /*0060*/  LDCU.64 UR52, c[0x0][0x358] ;  /* 0x00006b00ff3477ac */ /* 0x000e620008000a00 */
[----:B---3--:R-:W-:-:S04]  /*0070*/  UISETP.NE.U32.AND UP0, UPT, UR6, URZ, UPT ;  /* 0x000000ff0600728c */ /* 0x008fc8000bf05070 */
[----:B------:R-:W-:Y:S01]  /*0080*/  UISETP.NE.AND.EX UP0, UPT, UR7, URZ, UPT, UP0 ;  /* 0x000000ff0700728c */ /* 0x000fe2000bf05300 */
[----:B--2---:R-:W-:-:S05]  /*0090*/  SHF.R.U32.HI R3, RZ, 0x5, R6 ;  /* 0x00000005ff037819 */ /* 0x004fca0000011606 */
[----:B------:R-:W2:Y:S02]  /*00a0*/  SHFL.IDX PT, R0, R3, RZ, 0x1f ;  /* 0x00001fff03007589 */ /* 0x000ea400000e0000 */
[----:B--2---:R-:W-:Y:S01]  /*00b0*/  R2UR UR5, R0 ;  /* 0x00000000000572ca */ /* 0x004fe200000e0000 */
[----:B-1----:R-:W-:-:S14]  /*00c0*/  BRA.U UP0, `(.L_x_0) ;  /* 0x00000001002c7547 */ /* 0x002fdc000b800000 */
[----:B------:R-:W1:Y:S02]  /*00d0*/  LDCU.64 UR8, c[0x0][0x888] ;  /* 0x00011100ff0877ac */ /* 0x000e640008000a00 */
[----:B-1----:R-:W-:-:S04]  /*00e0*/  UISETP.NE.U32.AND UP0, UPT, UR8, URZ, UPT ;  /* 0x000000ff0800728c */ /* 0x002fc8000bf05070 */
[----:B------:R-:W-:-:S09]  /*00f0*/  UISETP.NE.AND.EX UP0, UPT, UR9, URZ, UPT, UP0 ;  /* 0x000000ff0900728c */ /* 0x000fd2000bf05300 */
[----:B------:R-:W-:Y:S05]  /*0100*/  BRA.U !UP0, `(.L_x_1) ;  /* 0x0000000108107547 */ /* 0x000fea000b800000 */
[----:B------:R-:W1:Y:S02]  /*0110*/  LDC.64 R4, c[0x0][0x888] ;  /* 0x00022200ff047b82 */ /* 0x000e640000000a00 */
[----:B-1----:R1:W5:Y:S01]  /*0120*/  LDG.E R137, desc[UR52][R4.64] ;  /* 0x0000003404897981 */ /* 0x002362000c1e1900 */
[----:B------:R-:W-:Y:S01]  /*0130*/  HFMA2 R244, -RZ, RZ, 0, 5.9604644775390625e-08 ;  /* 0x00000001fff47431 */ /* 0x000fe200000001ff */
[----:B------:R-:W-:Y:S05]  /*0140*/  BRA `(.L_x_0) ;  /* 0x00000000000c7947 */ /* 0x000fea0003800000 */
.L_x_1:
[----:B------:R-:W1:Y:S01]  /*0150*/  LDCU UR4, c[0x0][0x880] ;  /* 0x00011000ff0477ac */ /* 0x000e620008000800 */
[----:B------:R-:W-:Y:S01]  /*0160*/  HFMA2 R244, -RZ, RZ, 0, 5.9604644775390625e-08 ;  /* 0x00000001fff47431 */ /* 0x000fe200000001ff */
[----:B-1----:R-:W-:Y:S02]  /*0170*/  MOV R137, UR4 ;  /* 0x0000000400897c02 */ /* 0x002fe40008000f00 */
.L_x_0:
[----:B------:R-:W2:Y:S02]  /*0180*/  LDCU.64 UR8, c[0x0][0x8b0] ;  /* 0x00011600ff0877ac */ /* 0x000ea40008000a00 */
[----:B--2---:R-:W-:-:S04]  /*0190*/  UISETP.NE.U32.AND UP0, UPT, UR8, URZ, UPT ;  /* 0x000000ff0800728c */ /* 0x004fc8000bf05070 */
[----:B------:R-:W-:-:S09]  /*01a0*/  UISETP.NE.AND.EX UP0, UPT, UR9, URZ, UPT, UP0 ;  /* 0x000000ff0900728c */ /* 0x000fd2000bf05300 */
[----:B------:R-:W-:Y:S05]  /*01b0*/  BRA.U UP0, `(.L_x_2) ;  /* 0x0000000100247547 */ /* 0x000fea000b800000 */
[----:B------:R-:W2:Y:S02]  /*01c0*/  LDCU.64 UR8, c[0x0][0x8a8] ;  /* 0x00011500ff0877ac */ /* 0x000ea40008000a00 */
[----:B--2---:R-:W-:-:S04]  /*01d0*/  UISETP.NE.U32.AND UP0, UPT, UR8, URZ, UPT ;  /* 0x000000ff0800728c */ /* 0x004fc8000bf05070 */
[----:B------:R-:W-:-:S09]  /*01e0*/  UISETP.NE.AND.EX UP0, UPT, UR9, URZ, UPT, UP0 ;  /* 0x000000ff0900728c */ /* 0x000fd2000bf05300 */
[----:B------:R-:W-:Y:S05]  /*01f0*/  BRA.U !UP0, `(.L_x_3) ;  /* 0x00000001080c7547 */ /* 0x000fea000b800000 */
[----:B-1----:R-:W1:Y:S02]  /*0200*/  LDC.64 R4, c[0x0][0x8a8] ;  /* 0x00022a00ff047b82 */ /* 0x002e640000000a00 */
[----:B-1----:R2:W5:Y:S01]  /*0210*/  LDG.E R136, desc[UR52][R4.64] ;  /* 0x0000003404887981 */ /* 0x002562000c1e1900 */
[----:B------:R-:W-:Y:S05]  /*0220*/  BRA `(.L_x_2) ;  /* 0x0000000000087947 */ /* 0x000fea0003800000 */
.L_x_3:
[----:B------:R-:W2:Y:S02]  /*0230*/  LDCU UR4, c[0x0][0x8a0] ;  /* 0x00011400ff0477ac */ /* 0x000ea40008000800 */
[----:B--2---:R-:W-:Y:S02]  /*0240*/  MOV R136, UR4 ;  /* 0x0000000400887c02 */ /* 0x004fe40008000f00 */
.L_x_2:
[----:B------:R-:W-:Y:S01]  /*0250*/  IMAD.U32 R2, RZ, RZ, UR5 ;  /* 0x00000005ff027e24 */ /* 0x000fe2000f8e00ff */
[----:B------:R-:W-:Y:S04]  /*0260*/  BSSY.RECONVERGENT B0, `(.L_x_4) ;  /* 0x000000c000007945 */ /* 0x000fe80003800200 */
[C---:B------:R-:W-:Y:S02]  /*0270*/  ISETP.NE.OR P1, PT, R2.reuse, 0x1, !P3 ;  /* 0x000000010200780c */ /* 0x040fe40005f25670 */
[----:B------:R-:W-:-:S11]  /*0280*/  ISETP.NE.OR P0, PT, R2, 0x3, !P3 ;  /* 0x000000030200780c */ /* 0x000fd60005f05670 */
[----:B------:R-:W-:Y:S05]  /*0290*/  @P1 BRA `(.L_x_5) ;  /* 0x0000000000201947 */ /* 0x000fea0003800000 */
[----:B------:R-:W3:Y:S02]  /*02a0*/  LDCU.64 UR8, c[0x0][0x348] ;  /* 0x00006900ff0877ac */ /* 0x000ee40008000a00 */
[----:B---3--:R-:W-:Y:S02]  /*02b0*/  UIADD3 UR10, UP1, UPT, UR8, 0x80, URZ ;  /* 0x00000080080a7890 */ /* 0x008fe4000ff3e0ff */
[----:B------:R-:W-:Y:S02]  /*02c0*/  UIADD3 UR8, UP0, UPT, UR8, 0x180, URZ ;  /* 0x0000018008087890 */ /* 0x000fe4000ff1e0ff */
[----:B------:R-:W-:Y:S02]  /*02d0*/  UIADD3.X UR11, UPT, UPT, URZ, UR9, URZ, UP1, !UPT ;  /* 0x00000009ff0b7290 */ /* 0x000fe40008ffe4ff */
[----:B------:R-:W-:-:S07]  /*02e0*/  UIADD3.X UR9, UPT, UPT, URZ, UR9, URZ, UP0, !UPT ;  /* 0x00000009ff097290 */ /* 0x000fce00087fe4ff */
[----:B------:R3:W-:Y:S02]  /*02f0*/  UTMACCTL.PF [UR10] ;  /* 0x000000000a0079b9 */ /* 0x0007e40008040000 */
[----:B------:R3:W-:Y:S02]  /*0300*/  UTMACCTL.PF [UR8] ;  /* 0x00000000080079b9 */ /* 0x0007e40008040000 */
[----:B---3--:R-:W-:Y:S01]  /*0310*/  NOP ;  /* 0x0000000000007918 */ /* 0x008fe20000000000 */
.L_x_5:
[----:B------:R-:W-:Y:S05]  /*0320*/  BSYNC.RECONVERGENT B0 ;  /* 0x0000000000007941 */ /* 0x000fea0003800200 */
.L_x_4:
[----:B------:R-:W-:Y:S04]  /*0330*/  BSSY.RECONVERGENT B0, `(.L_x_6) ;  /* 0x000000a000007945 */ /* 0x000fe80003800200 */
        /* <DEDUP_REMOVED lines=9> */
.L_x_7:
[----:B------:R-:W-:Y:S05]  /*03d0*/  BSYNC.RECONVERGENT B0 ;  /* 0x0000000000007941 */ /* 0x000fea0003800200 */
.L_x_6:
[----:B------:R-:W3:Y:S01]  /*03e0*/  LDCU.64 UR8, c[0x0][0x888] ;  /* 0x00011100ff0877ac */ /* 0x000ee20008000a00 */
[----:B------:R-:W-:Y:S02]  /*03f0*/  UISETP.EQ.U32.AND UP1, UPT, UR6, URZ, UPT ;  /* 0x000000ff0600728c */ /* 0x000fe4000bf22070 */
[----:B------:R-:W-:Y:S02]  /*0400*/  UPLOP3.LUT UP3, UPT, UPT, UPT, UPT, 0x80, 0x8 ;  /* 0x000000000008789c */ /* 0x000fe40003f6f070 */
[----:B---3--:R-:W-:-:S04]  /*0410*/  UISETP.NE.U32.AND UP0, UPT, UR8, URZ, UPT ;  /* 0x000000ff0800728c */ /* 0x008fc8000bf05070 */
[----:B------:R-:W-:-:S04]  /*0420*/  UISETP.NE.AND.EX UP2, UPT, UR9, URZ, UPT, UP0 ;  /* 0x000000ff0900728c */ /* 0x000fc8000bf45300 */
[----:B------:R-:W-:-:S04]  /*0430*/  UISETP.EQ.OR.EX UP4, UPT, UR7, URZ, !UP2, UP1 ;  /* 0x000000ff0700728c */ /* 0x000fc8000d782710 */
[----:B------:R-:W-:-:S06]  /*0440*/  UP2UR UR4, UPR, URZ, 0x10 ;  /* 0x00000010ff047883 */ /* 0x000fcc0008000000 */
[----:B------:R-:W-:-:S05]  /*0450*/  MOV R0, UR4 ;  /* 0x0000000400007c02 */ /* 0x000fca0008000f00 */
[----:B------:R3:W-:Y:S01]  /*0460*/  STL [R1+0x10], R0 ;  /* 0x0000100001007387 */ /* 0x0007e20000100800 */
[----:B------:R-:W-:Y:S05]  /*0470*/  BRA.U !UP4, `(.L_x_8) ;  /* 0x000000010c207547 */ /* 0x000fea000b800000 */
[----:B------:R-:W-:Y:S01]  /*0480*/  UISETP.NE.U32.AND UP1, UPT, UR6, URZ, UPT ;  /* 0x000000ff0600728c */ /* 0x000fe2000bf25070 */
[----:B-----5:R-:W-:Y:S01]  /*0490*/  FSETP.NEU.AND P0, PT, R137, RZ, PT ;  /* 0x000000ff8900720b */ /* 0x020fe20003f0d000 */
[----:B------:R-:W-:Y:S02]  /*04a0*/  USEL UR4, URZ, 0xffffffff, UP2 ;  /* 0xffffffffff047887 */ /* 0x000fe40009000000 */
[----:B------:R-:W-:-:S10]  /*04b0*/  UISETP.NE.AND.EX UP1, UPT, UR7, URZ, UPT, UP1 ;  /* 0x000000ff0700728c */ /* 0x000fd4000bf25310 */
[----:B------:R-:W-:Y:S01]  /*04c0*/  VOTEU.ANY UP0, P0 ;  /* 0x0000000000ff7886 */ /* 0x000fe20000000100 */
[----:B------:R-:W-:-:S04]  /*04d0*/  @!UP1 USEL UR4, URZ, 0xffffffff, UP0 ;  /* 0xffffffffff049887 */ /* 0x000fc80008000000 */
[----:B------:R-:W-:-:S04]  /*04e0*/  ULOP3.LUT UR4, UR4, 0x1, URZ, 0xc0, !UPT ;  /* 0x0000000104047892 */ /* 0x000fc8000f8ec0ff */
[----:B------:R-:W-:-:S11]  /*04f0*/  UISETP.NE.U32.AND UP3, UPT, UR4, 0x1, UPT ;  /* 0x000000010400788c */ /* 0x000fd6000bf65070 */
.L_x_8:
[----:B---3--:R-:W3:Y:S01]  /*0500*/  SHFL.IDX PT, R0, R3, RZ, 0x1f ;  /* 0x00001fff03007589 */ /* 0x008ee200000e0000 */
[----:B------:R-:W-:Y:S01]  /*0510*/  UISETP.NE.AND UP5, UPT, UR5, 0x2, UPT ;  /* 0x000000020500788c */ /* 0x000fe2000bfa5270 */
[----:B---3--:R-:W-:-:S13]  /*0520*/  ISETP.NE.AND P0, PT, R0, RZ, PT ;  /* 0x000000ff0000720c */ /* 0x008fda0003f05270 */
[----:B------:R-:W-:Y:S05]  /*0530*/  @P0 BRA `(.L_x_9) ;  /* 0x0000000000480947 */ /* 0x000fea0003800000 */
[----:B------:R-:W3:Y:S01]  /*0540*/  S2UR UR7, SR_CgaCtaId ;  /* 0x00000000000779c3 */ /* 0x000ee20000008800 */
[----:B------:R-:W-:Y:S01]  /*0550*/  UMOV UR8, 0x400 ;  /* 0x0000040000087882 */ /* 0x000fe20000000000 */
[----:B------:R-:W-:Y:S01]  /*0560*/  UMOV UR6, 0x1 ;  /* 0x0000000100067882 */ /* 0x000fe20000000000 */
[----:B------:R-:W-:Y:S01]  /*0570*/  UMOV UR4, 0x2 ;  /* 0x0000000200047882 */ /* 0x000fe20000000000 */
[----:B------:R-:W-:Y:S01]  /*0580*/  ELECT P0, URZ, PT ;  /* 0x0000000000ff782f */ /* 0x000fe20003800000 */
[----:B------:R-:W-:-:S04]  /*0590*/  UIADD3 UR10, UPT, UPT, -UR4, 0x100000, URZ ;  /* 0x00100000040a7890 */ /* 0x000fc8000fffe1ff */
[----:B------:R-:W-:Y:S02]  /*05a0*/  USHF.L.U32 UR11, UR10, 0xb, URZ ;  /* 0x0000000b0a0b7899 */ /* 0x000fe400080006ff */
[----:B------:R-:W-:Y:S02]  /*05b0*/  USHF.L.U32 UR10, UR10, 0x1, URZ ;  /* 0x000000010a0a7899 */ /* 0x000fe400080006ff */
[----:B---3--:R-:W-:Y:S02]  /*05c0*/  ULEA UR7, UR7, UR8, 0x18 ;  /* 0x0000000807077291 */ /* 0x008fe4000f8ec0ff */
[----:B------:R-:W-:-:S04]  /*05d0*/  UIADD3 UR8, UPT, UPT, -UR6, 0x100000, URZ ;  /* 0x0010000006087890 */ /* 0x000fc8000fffe1ff */
[----:B------:R-:W-:Y:S02]  /*05e0*/  USHF.L.U32 UR9, UR8, 0xb, URZ ;  /* 0x0000000b08097899 */ /* 0x000fe400080006ff */
[----:B------:R-:W-:Y:S01]  /*05f0*/  USHF.L.U32 UR8, UR8, 0x1, URZ ;  /* 0x0000000108087899 */ /* 0x000fe200080006ff */
[----:B------:R-:W3:Y:S11]  /*0600*/  FENCE.VIEW.ASYNC.S ;  /* 0x00000000000073c6 */ /* 0x000ef60000000000 */
[----:B---3--:R3:W4:Y:S01]  /*0610*/  SYNCS.EXCH.64 URZ, [UR7], UR8 ;  /* 0x0000000807ff75b2 */ /* 0x0087220008000100 */
[----:B------:R3:W1:Y:S01]  /*0620*/  SYNCS.EXCH.64 URZ, [UR7+0x10], UR10 ;  /* 0x0000100a07ff75b2 */ /* 0x0006620008000100 */
[----:B------:R3:W1:Y:S01]  /*0630*/  SYNCS.EXCH.64 URZ, [UR7+0x8], UR8 ;  /* 0x0000080807ff75b2 */ /* 0x0006620008000100 */
[----:B------:R3:W1:Y:S01]  /*0640*/  SYNCS.EXCH.64 URZ, [UR7+0x18], UR10 ;  /* 0x0000180a07ff75b2 */ /* 0x0006620008000100 */
[----:B------:R-:W-:Y:S01]  /*0650*/  NOP ;  /* 0x0000000000007918 */ /* 0x000fe20000000000 */
.L_x_9:
[----:B------:R-:W2:Y:S01]  /*0660*/  SHFL.IDX PT, R0, R3, RZ, 0x1f ;  /* 0x00001fff03007589 */ /* 0x000ea200000e0000 */
[----:B------:R-:W-:Y:S01]  /*0670*/  NOP ;  /* 0x0000000000007918 */ /* 0x000fe20000000000 */
[----:B--2---:R-:W-:-:S13]  /*0680*/  ISETP.NE.AND P0, PT, R0, 0x1, PT ;  /* 0x000000010000780c */ /* 0x004fda0003f05270 */
[----:B------:R-:W-:Y:S05]  /*0690*/  @P0 BRA `(.L_x_10) ;  /* 0x0000000000480947 */ /* 0x000fea0003800000 */
[----:B---3--:R-:W2:Y:S01]  /*06a0*/  S2UR UR7, SR_CgaCtaId ;  /* 0x00000000000779c3 */ /* 0x008ea20000008800 */
[----:B------:R-:W-:Y:S01]  /*06b0*/  UMOV UR8, 0x400 ;  /* 0x0000040000087882 */ /* 0x000fe20000000000 */
[----:B------:R-:W-:Y:S01]  /*06c0*/  UMOV UR6, 0x20 ;  /* 0x0000002000067882 */ /* 0x000fe20000000000 */
[----:B------:R-:W-:Y:S01]  /*06d0*/  UMOV UR4, 0x80 ;  /* 0x0000008000047882 */ /* 0x000fe20000000000 */
[----:B------:R-:W-:Y:S01]  /*06e0*/  ELECT P0, URZ, PT ;  /* 0x0000000000ff782f */ /* 0x000fe20003800000 */
[----:B------:R-:W-:-:S04]  /*06f0*/  UIADD3 UR10, UPT, UPT, -UR4, 0x100000, URZ ;  /* 0x00100000040a7890 */ /* 0x000fc8000fffe1ff */
[----:B------:R-:W-:Y:S02]  /*0700*/  USHF.L.U32 UR11, UR10, 0xb, URZ ;  /* 0x0000000b0a0b7899 */ /* 0x000fe400080006ff */
[----:B------:R-:W-:Y:S02]  /*0710*/  USHF.L.U32 UR10, UR10, 0x1, URZ ;  /* 0x000000010a0a7899 */ /* 0x000fe400080006ff */
[----:B--2---:R-:W-:Y:S02]  /*0720*/  ULEA UR7, UR7, UR8, 0x18 ;  /* 0x0000000807077291 */ /* 0x004fe4000f8ec0ff */
[----:B------:R-:W-:-:S04]  /*0730*/  UIADD3 UR8, UPT, UPT, -UR6, 0x100000, URZ ;  /* 0x0010000006087890 */ /* 0x000fc8000fffe1ff */
[----:B------:R-:W-:Y:S02]  /*0740*/  USHF.L.U32 UR9, UR8, 0xb, URZ ;  /* 0x0000000b08097899 */ /* 0x000fe400080006ff */
[----:B------:R-:W-:Y:S01]  /*0750*/  USHF.L.U32 UR8, UR8, 0x1, URZ ;  /* 0x0000000108087899 */ /* 0x000fe200080006ff */
[----:B------:R-:W2:Y:S11]  /*0760*/  FENCE.VIEW.ASYNC.S ;  /* 0x00000000000073c6 */ /* 0x000eb60000000000 */
[----:B--2---:R2:W3:Y:S01]  /*0770*/  SYNCS.EXCH.64 URZ, [UR7+0x20], UR8 ;  /* 0x0000200807ff75b2 */ /* 0x0044e20008000100 */
[----:B------:R2:W1:Y:S01]  /*0780*/  SYNCS.EXCH.64 URZ, [UR7+0x30], UR10 ;  /* 0x0000300a07ff75b2 */ /* 0x0004620008000100 */
[----:B------:R2:W1:Y:S01]  /*0790*/  SYNCS.EXCH.64 URZ, [UR7+0x28], UR8 ;  /* 0x0000280807ff75b2 */ /* 0x0004620008000100 */
[----:B------:R2:W1:Y:S01]  /*07a0*/  SYNCS.EXCH.64 URZ, [UR7+0x38], UR10 ;  /* 0x0000380a07ff75b2 */ /* 0x0004620008000100 */
[----:B------:R-:W-:Y:S01]  /*07b0*/  NOP ;  /* 0x0000000000007918 */ /* 0x000fe20000000000 */
.L_x_10:
[----:B------:R-:W4:Y:S01]  /*07c0*/  SHFL.IDX PT, R0, R3, RZ, 0x1f ;  /* 0x00001fff03007589 */ /* 0x000f2200000e0000 */
[----:B------:R-:W-:Y:S01]  /*07d0*/  NOP ;  /* 0x0000000000007918 */ /* 0x000fe20000000000 */
[----:B----4-:R-:W-:-:S13]  /*07e0*/  ISETP.NE.AND P0, PT, R0, 0x3, PT ;  /* 0x000000030000780c */ /* 0x010fda0003f05270 */
[----:B------:R-:W-:Y:S05]  /*07f0*/  @P0 BRA `(.L_x_11) ;  /* 0x0000000000300947 */ /* 0x000fea0003800000 */
[----:B------:R-:W4:Y:S01]  /*0800*/  S2UR UR6, SR_CgaCtaId ;  /* 0x00000000000679c3 */ /* 0x000f220000008800 */
[----:B--23--:R-:W-:Y:S01]  /*0810*/  UMOV UR7, 0x400 ;  /* 0x0000040000077882 */ /* 0x00cfe20000000000 */
[----:B------:R-:W-:Y:S01]  /*0820*/  UMOV UR4, 0x20 ;  /* 0x0000002000047882 */ /* 0x000fe20000000000 */
[----:B------:R-:W-:Y:S01]  /*0830*/  ELECT P0, URZ, PT ;  /* 0x0000000000ff782f */ /* 0x000fe20003800000 */
[----:B------:R-:W-:-:S04]  /*0840*/  UIADD3 UR8, UPT, UPT, -UR4, 0x100000, URZ ;  /* 0x0010000004087890 */ /* 0x000fc8000fffe1ff */
[----:B------:R-:W-:Y:S02]  /*0850*/  USHF.L.U32 UR9, UR8, 0xb, URZ ;  /* 0x0000000b08097899 */ /* 0x000fe400080006ff */
[----:B------:R-:W-:Y:S02]  /*0860*/  USHF.L.U32 UR8, UR8, 0x1, URZ ;  /* 0x0000000108087899 */ /* 0x000fe400080006ff */
[----:B----4-:R-:W-:Y:S01]  /*0870*/  ULEA UR6, UR6, UR7, 0x18 ;  /* 0x0000000706067291 */ /* 0x010fe2000f8ec0ff */
[----:B------:R-:W2:Y:S11]  /*0880*/  FENCE.VIEW.ASYNC.S ;  /* 0x00000000000073c6 */ /* 0x000eb60000000000 */
[----:B--2---:R4:W2:Y:S01]  /*0890*/  SYNCS.EXCH.64 URZ, [UR6+0x40], UR8 ;  /* 0x0000400806ff75b2 */ /* 0x0048a20008000100 */
[----:B------:R4:W3:Y:S02]  /*08a0*/  SYNCS.EXCH.64 URZ, [UR6+0x48], UR8 ;  /* 0x0000480806ff75b2 */ /* 0x0008e40008000100 */
[----:B----4-:R-:W-:Y:S01]  /*08b0*/  NOP ;  /* 0x0000000000007918 */ /* 0x010fe20000000000 */
.L_x_11:
[----:B------:R-:W4:Y:S01]  /*08c0*/  SHFL.IDX PT, R0, R3, RZ, 0x1f ;  /* 0x00001fff03007589 */ /* 0x000f2200000e0000 */
[----:B------:R-:W-:Y:S01]  /*08d0*/  NOP ;  /* 0x0000000000007918 */ /* 0x000fe20000000000 */
[----:B----4-:R-:W-:-:S13]  /*08e0*/  ISETP.NE.AND P0, PT, R0, 0x4, PT ;  /* 0x000000040000780c */ /* 0x010fda0003f05270 */
[----:B------:R-:W-:Y:S05]  /*08f0*/  @P0 BRA `(.L_x_12) ;  /* 0x00000000004c0947 */ /* 0x000fea0003800000 */
[----:B------:R-:W4:Y:S01]  /*0900*/  S2UR UR6, SR_CgaCtaId ;  /* 0x00000000000679c3 */ /* 0x000f220000008800 */
[----:B--23--:R-:W-:Y:S01]  /*0910*/  UMOV UR8, 0x1e0 ;  /* 0x000001e000087882 */ /* 0x00cfe20000000000 */
[----:B------:R-:W-:Y:S01]  /*0920*/  UMOV UR7, 0x400 ;  /* 0x0000040000077882 */ /* 0x000fe20000000000 */
[----:B------:R-:W-:Y:S01]  /*0930*/  USEL UR8, UR8, 0x1a0, UP3 ;  /* 0x000001a008087887 */ /* 0x000fe20009800000 */
[----:B------:R-:W-:Y:S01]  /*0940*/  UMOV UR4, 0x1 ;  /* 0x0000000100047882 */ /* 0x000fe20000000000 */
[----:B------:R-:W-:Y:S01]  /*0950*/  ELECT P0, URZ, PT ;  /* 0x0000000000ff782f */ /* 0x000fe20003800000 */
[----:B------:R-:W-:-:S04]  /*0960*/  UIADD3 UR10, UPT, UPT, -UR4, 0x100000, URZ ;  /* 0x00100000040a7890 */ /* 0x000fc8000fffe1ff */
[----:B------:R-:W-:Y:S02]  /*0970*/  USHF.L.U32 UR11, UR10, 0xb, URZ ;  /* 0x0000000b0a0b7899 */ /* 0x000fe400080006ff */
[----:B------:R-:W-:Y:S02]  /*0980*/  USHF.L.U32 UR10, UR10, 0x1, URZ ;  /* 0x000000010a0a7899 */ /* 0x000fe400080006ff */
[----:B------:R-:W-:-:S04]  /*0990*/  UIADD3 UR8, UPT, UPT, -UR8, 0x100000, URZ ;  /* 0x0010000008087890 */ /* 0x000fc8000fffe1ff */
[----:B------:R-:W-:Y:S02]  /*09a0*/  USHF.L.U32 UR9, UR8, 0xb, URZ ;  /* 0x0000000b08097899 */ /* 0x000fe400080006ff */
[----:B------:R-:W-:Y:S02]  /*09b0*/  USHF.L.U32 UR8, UR8, 0x1, URZ ;  /* 0x0000000108087899 */ /* 0x000fe400080006ff */
[----:B----4-:R-:W-:Y:S01]  /*09c0*/  ULEA UR6, UR6, UR7, 0x18 ;  /* 0x0000000706067291 */ /* 0x010fe2000f8ec0ff */
[----:B------:R-:W2:Y:S11]  /*09d0*/  FENCE.VIEW.ASYNC.S ;  /* 0x00000000000073c6 */ /* 0x000eb60000000000 */
[----:B--2---:R4:W2:Y:S01]  /*09e0*/  SYNCS.EXCH.64 URZ, [UR6+0x50], UR10 ;  /* 0x0000500a06ff75b2 */ /* 0x0048a20008000100 */
[----:B------:R4:W3:Y:S01]  /*09f0*/  SYNCS.EXCH.64 URZ, [UR6+0x60], UR8 ;  /* 0x0000600806ff75b2 */ /* 0x0008e20008000100 */
[----:B------:R4:W1:Y:S01]  /*0a00*/  SYNCS.EXCH.64 URZ, [UR6+0x58], UR10 ;  /* 0x0000580a06ff75b2 */ /* 0x0008620008000100 */
[----:B------:R4:W1:Y:S02]  /*0a10*/  SYNCS.EXCH.64 URZ, [UR6+0x68], UR8 ;  /* 0x0000680806ff75b2 */ /* 0x0008640008000100 */
[----:B----4-:R-:W-:Y:S01]  /*0a20*/  NOP ;  /* 0x0000000000007918 */ /* 0x010fe20000000000 */
.L_x_12:
[----:B------:R-:W4:Y:S01]  /*0a30*/  SHFL.IDX PT, R0, R3, RZ, 0x1f ;  /* 0x00001fff03007589 */ /* 0x000f2200000e0000 */
[----:B------:R-:W-:Y:S01]  /*0a40*/  NOP ;  /* 0x0000000000007918 */ /* 0x000fe20000000000 */
[----:B----4-:R-:W-:-:S13]  /*0a50*/  ISETP.NE.AND P0, PT, R0, 0x5, PT ;  /* 0x000000050000780c */ /* 0x010fda0003f05270 */
[----:B------:R-:W-:Y:S05]  /*0a60*/  @P0 BRA `(.L_x_13) ;  /* 0x0000000000580947 */ /* 0x000fea0003800000 */
[----:B--23--:R-:W2:Y:S01]  /*0a70*/  S2UR UR7, SR_CgaCtaId ;  /* 0x00000000000779c3 */ /* 0x00cea20000008800 */
        /* <DEDUP_REMOVED lines=12> */
[----:B--2---:R4:W2:Y:S01]  /*0b40*/  SYNCS.EXCH.64 URZ, [UR7+0x70], UR8 ;  /* 0x0000700807ff75b2 */ /* 0x0048a20008000100 */
[----:B------:R4:W3:Y:S01]  /*0b50*/  SYNCS.EXCH.64 URZ, [UR7+0x90], UR10 ;  /* 0x0000900a07ff75b2 */ /* 0x0008e20008000100 */
[----:B------:R4:W1:Y:S01]  /*0b60*/  SYNCS.EXCH.64 URZ, [UR7+0x78], UR8 ;  /* 0x0000780807ff75b2 */ /* 0x0008620008000100 */
[----:B------:R4:W1:Y:S01]  /*0b70*/  SYNCS.EXCH.64 URZ, [UR7+0x98], UR10 ;  /* 0x0000980a07ff75b2 */ /* 0x0008620008000100 */
[----:B------:R4:W1:Y:S01]  /*0b80*/  SYNCS.EXCH.64 URZ, [UR7+0x80], UR8 ;  /* 0x0000800807ff75b2 */ /* 0x0008620008000100 */
[----:B------:R4:W1:Y:S01]  /*0b90*/  SYNCS.EXCH.64 URZ, [UR7+0xa0], UR10 ;  /* 0x0000a00a07ff75b2 */ /* 0x0008620008000100 */
[----:B------:R4:W1:Y:S01]  /*0ba0*/  SYNCS.EXCH.64 URZ, [UR7+0x88], UR8 ;  /* 0x0000880807ff75b2 */ /* 0x0008620008000100 */
[----:B------:R4:W1:Y:S02]  /*0bb0*/  SYNCS.EXCH.64 URZ, [UR7+0xa8], UR10 ;  /* 0x0000a80a07ff75b2 */ /* 0x0008640008000100 */
[----:B----4-:R-:W-:Y:S01]  /*0bc0*/  NOP ;  /* 0x0000000000007918 */ /* 0x010fe20000000000 */
.L_x_13:
[----:B------:R-:W4:Y:S01]  /*0bd0*/  SHFL.IDX PT, R0, R3, RZ, 0x1f ;  /* 0x00001fff03007589 */ /* 0x000f2200000e0000 */
[----:B--23--:R-:W2:Y:S01]  /*0be0*/  S2UR UR7, SR_CgaCtaId ;  /* 0x00000000000779c3 */ /* 0x00cea20000008800 */
[----:B------:R-:W-:Y:S01]  /*0bf0*/  NOP ;  /* 0x0000000000007918 */ /* 0x000fe20000000000 */
[----:B----4-:R-:W-:-:S13]  /*0c00*/  ISETP.NE.AND P0, PT, R0, 0x3, PT ;  /* 0x000000030000780c */ /* 0x010fda0003f05270 */
[----:B--2---:R-:W-:Y:S05]  /*0c10*/  @P0 BRA `(.L_x_14) ;  /* 0x0000000000340947 */ /* 0x004fea0003800000 */
[----:B------:R-:W-:Y:S01]  /*0c20*/  UMOV UR6, 0x400 ;  /* 0x0000040000067882 */ /* 0x000fe20000000000 */
[----:B------:R-:W-:Y:S01]  /*0c30*/  UMOV UR4, 0x20 ;  /* 0x0000002000047882 */ /* 0x000fe20000000000 */
[----:B------:R-:W-:Y:S02]  /*0c40*/  ULEA UR6, UR7, UR6, 0x18 ;  /* 0x0000000607067291 */ /* 0x000fe4000f8ec0ff */
[----:B------:R-:W-:-:S04]  /*0c50*/  UIADD3 UR8, UPT, UPT, -UR4, 0x100000, URZ ;  /* 0x0010000004087890 */ /* 0x000fc8000fffe1ff */
[----:B------:R-:W-:Y:S02]  /*0c60*/  USHF.L.U32 UR9, UR8, 0xb, URZ ;  /* 0x0000000b08097899 */ /* 0x000fe400080006ff */
[----:B------:R-:W-:Y:S01]  /*0c70*/  USHF.L.U32 UR8, UR8, 0x1, URZ ;  /* 0x0000000108087899 */ /* 0x000fe200080006ff */
[----:B------:R-:W-:Y:S01]  /*0c80*/  ELECT P0, URZ, PT ;  /* 0x0000000000ff782f */ /* 0x000fe20003800000 */
[----:B------:R-:W2:Y:S10]  /*0c90*/  FENCE.VIEW.ASYNC.S ;  /* 0x00000000000073c6 */ /* 0x000eb40000000000 */
[----:B--2---:R2:W3:Y:S01]  /*0ca0*/  SYNCS.EXCH.64 URZ, [UR6+0xb0], UR8 ;  /* 0x0000b00806ff75b2 */ /* 0x0044e20008000100 */
[----:B------:R2:W4:Y:S01]  /*0cb0*/  SYNCS.EXCH.64 URZ, [UR6+0xc0], UR8 ;  /* 0x0000c00806ff75b2 */ /* 0x0005220008000100 */
[----:B------:R2:W1:Y:S01]  /*0cc0*/  SYNCS.EXCH.64 URZ, [UR6+0xb8], UR8 ;  /* 0x0000b80806ff75b2 */ /* 0x0004620008000100 */
[----:B------:R2:W1:Y:S01]  /*0cd0*/  SYNCS.EXCH.64 URZ, [UR6+0xc8], UR8 ;  /* 0x0000c80806ff75b2 */ /* 0x0004620008000100 */
[----:B------:R-:W-:Y:S01]  /*0ce0*/  NOP ;  /* 0x0000000000007918 */ /* 0x000fe20000000000 */
.L_x_14:
[----:B------:R-:W2:Y:S01]  /*0cf0*/  LDCU UR4, c[0x0][0x36c] ;  /* 0x00006d80ff0477ac */ /* 0x000ea20008000800 */
[----:B------:R-:W-:Y:S01]  /*0d00*/  ISETP.NE.OR P3, PT, R2, 0x2, !P3 ;  /* 0x000000020200780c */ /* 0x000fe20005f65670 */
[----:B------:R-:W-:Y:S01]  /*0d10*/  NOP ;  /* 0x0000000000007918 */ /* 0x000fe20000000000 */
[----:B------:R-:W-:Y:S01]  /*0d20*/  LOP3.LUT R14, R6, 0x1f, RZ, 0xc0, !PT ;  /* 0x0000001f060e7812 */ /* 0x000fe200078ec0ff */
[----:B------:R-:W-:Y:S02]  /*0d30*/  UISETP.NE.AND UP4, UPT, UR5, URZ, UPT ;  /* 0x000000ff0500728c */ /* 0x000fe4000bf85270 */
[----:B--2---:R-:W-:-:S09]  /*0d40*/  UISETP.EQ.U32.AND UP6, UPT, UR4, 0x1, UPT ;  /* 0x000000010400788c */ /* 0x004fd2000bfc2070 */
[----:B------:R-:W-:Y:S05]  /*0d50*/  BRA.U !UP6, `(.L_x_15) ;  /* 0x000000010e087547 */ /* 0x000fea000b800000 */
[----:B-1-34-:R-:W-:Y:S01]  /*0d60*/  UCGABAR_ARV ;  /* 0x00000000000079c7 */ /* 0x01afe20008000000 */
[----:B------:R-:W-:Y:S05]  /*0d70*/  BRA `(.L_x_16) ;  /* 0x0000000000047947 */ /* 0x000fea0003800000 */
.L_x_15:
[----:B-1-34-:R-:W-:Y:S01]  /*0d80*/  NOP ;  /* 0x0000000000007918 */ /* 0x01afe20000000000 */
.L_x_16:
[----:B------:R-:W1:Y:S01]  /*0d90*/  S2UR UR55, SR_CTAID.X ;  /* 0x00000000003779c3 */ /* 0x000e620000002500 */
[----:B------:R-:W-:-:S05]  /*0da0*/  CS2R.32 R3, SR_CgaSize ;  /* 0x0000000000037805 */ /* 0x000fca0000008a00 */
[----:B------:R-:W-:-:S05]  /*0db0*/  IMAD R3, R3, -0xa0, RZ ;  /* 0xffffff6003037824 */ /* 0x000fca00078e02ff */
[----:B------:R-:W-:-:S14]  /*0dc0*/  R2UR UR6, R3 ;  /* 0x00000000030672ca */ /* 0x000fdc00000e0000 */
[----:B------:R-:W2:Y:S01]  /*0dd0*/  LDCU UR6, c[0x0][UR6+0x2b0] ;  /* 0x00005600060677ac */ /* 0x000ea20008000800 */
[----:B------:R-:W-:Y:S02]  /*0de0*/  PRMT R4, RZ, 0x7610, R4 ;  /* 0x00007610ff047816 */ /* 0x000fe40000000004 */
[----:B------:R-:W-:-:S05]  /*0df0*/  CS2R.32 R3, SR_CgaSize ;  /* 0x0000000000037805 */ /* 0x000fca0000008a00 */
[----:B------:R-:W-:-:S05]  /*0e00*/  IMAD R3, R3, -0xa0, RZ ;  /* 0xffffff6003037824 */ /* 0x000fca00078e02ff */
[----:B------:R-:W-:-:S14]  /*0e10*/  R2UR UR4, R3 ;  /* 0x00000000030472ca */ /* 0x000fdc00000e0000 */
[----:B------:R-:W3:Y:S01]  /*0e20*/  LDCU UR4, c[0x0][UR4+0x2b4] ;  /* 0x00005680040477ac */ /* 0x000ee20008000800 */
[----:B------:R-:W4:Y:S01]  /*0e30*/  S2UR UR54, SR_CTAID.Y ;  /* 0x00000000003679c3 */ /* 0x000f220000002600 */
[----:B------:R-:W-:-:S05]  /*0e40*/  CS2R.32 R3, SR_CgaSize ;  /* 0x0000000000037805 */ /* 0x000fca0000008a00 */
[----:B------:R-:W-:-:S05]  /*0e50*/  IMAD R3, R3, -0xa0, RZ ;  /* 0xffffff6003037824 */ /* 0x000fca00078e02ff */
[----:B------:R-:W-:-:S14]  /*0e60*/  R2UR UR9, R3 ;  /* 0x00000000030972ca */ /* 0x000fdc00000e0000 */
[----:B------:R-:W3:Y:S01]  /*0e70*/  LDCU UR9, c[0x0][UR9+0x2a0] ;  /* 0x00005400090977ac */ /* 0x000ee20008000800 */
[----:B------:R-:W-:-:S05]  /*0e80*/  CS2R.32 R3, SR_CgaSize ;  /* 0x0000000000037805 */ /* 0x000fca0000008a00 */
[----:B------:R-:W-:-:S05]  /*0e90*/  IMAD R3, R3, -0xa0, RZ ;  /* 0xffffff6003037824 */ /* 0x000fca00078e02ff */
[----:B------:R-:W-:-:S14]  /*0ea0*/  R2UR UR8, R3 ;  /* 0x00000000030872ca */ /* 0x000fdc00000e0000 */
[----:B------:R-:W3:Y:S01]  /*0eb0*/  LDCU UR8, c[0x0][UR8+0x2a4] ;  /* 0x00005480080877ac */ /* 0x000ee20008000800 */
[----:B------:R-:W3:Y:S01]  /*0ec0*/  LDCU UR17, c[0x0][0xb24] ;  /* 0x00016480ff1177ac */ /* 0x000ee20008000800 */
[----:B------:R-:W3:Y:S01]  /*0ed0*/  LDCU UR13, c[0x0][0xb24] ;  /* 0x00016480ff0d77ac */ /* 0x000ee20008000800 */
[----:B-1----:R-:W-:-:S05]  /*0ee0*/  I2FP.F32.U32 R0, UR55 ;  /* 0x0000003700007c45 */ /* 0x002fca0008201000 */
[----:B--2---:R-:W-:Y:S01]  /*0ef0*/  FMUL R0, R0, UR6 ;  /* 0x0000000600007c20 */ /* 0x004fe20008400000 */
[----:B------:R-:W1:Y:S01]  /*0f00*/  LDCU UR6, c[0x0][0xb30] ;  /* 0x00016600ff0677ac */ /* 0x000e620008000800 */
[----:B----4-:R-:W-:Y:S02]  /*0f10*/  I2FP.F32.U32 R3, UR54 ;  /* 0x0000003600037c45 */ /* 0x010fe40008201000 */
[----:B------:R3:W2:Y:S03]  /*0f20*/  F2I.U32.TRUNC.NTZ R2, R0 ;  /* 0x0000000000027305 */ /* 0x0006a6000020f000 */
[----:B---3--:R-:W-:Y:S01]  /*0f30*/  FMUL R0, R3, UR4 ;  /* 0x0000000403007c20 */ /* 0x008fe20008400000 */
[----:B--2---:R-:W-:Y:S01]  /*0f40*/  R2UR UR49, R2 ;  /* 0x00000000023172ca */ /* 0x004fe200000e0000 */
[----:B------:R-:W-:-:S04]  /*0f50*/  ULOP3.LUT UR4, UR7, 0x1, URZ, 0xc0, !UPT ;  /* 0x0000000107047892 */ /* 0x000fc8000f8ec0ff */
[----:B------:R-:W2:Y:S01]  /*0f60*/  F2I.U32.TRUNC.NTZ R0, R0 ;  /* 0x0000000000007305 */ /* 0x000ea2000020f000 */
[----:B------:R-:W-:-:S04]  /*0f70*/  UISETP.NE.U32.AND UP0, UPT, UR4, 0x1, UPT ;  /* 0x000000010400788c */ /* 0x000fc8000bf05070 */
[----:B------:R-:W-:-:S03]  /*0f80*/  USEL UR4, URZ, 0x1e00, UP0 ;  /* 0x00001e00ff047887 */ /* 0x000fc60008000000 */
[----:B------:R-:W-:-:S04]  /*0f90*/  UIADD3 UR49, UPT, UPT, -UR49, URZ, URZ ;  /* 0x000000ff31317290 */ /* 0x000fc8000fffe1ff */
[----:B------:R-:W-:Y:S01]  /*0fa0*/  UIMAD UR49, UR9, UR49, UR55 ;  /* 0x00000031093172a4 */ /* 0x000fe2000f8e0237 */
[----:B--2---:R-:W-:-:S13]  /*0fb0*/  R2UR UR48, R0 ;  /* 0x00000000003072ca */ /* 0x004fda00000e0000 */
[----:B------:R-:W-:-:S04]  /*0fc0*/  UIADD3 UR48, UPT, UPT, -UR48, URZ, URZ ;  /* 0x000000ff30307290 */ /* 0x000fc8000fffe1ff */
[----:B------:R-:W-:Y:S01]  /*0fd0*/  UIMAD UR48, UR8, UR48, UR54 ;  /* 0x00000030083072a4 */ /* 0x000fe2000f8e0236 */
[----:B-1----:R-:W-:Y:S11]  /*0fe0*/  BRA.U UP4, `(.L_x_17) ;  /* 0x0000000104287547 */ /* 0x002ff6000b800000 */
[----:B------:R-:W-:-:S04]  /*0ff0*/  UISETP.NE.AND UP0, UPT, UR48, URZ, UPT ;  /* 0x000000ff3000728c */ /* 0x000fc8000bf05270 */
[----:B------:R-:W-:-:S04]  /*1000*/  UISETP.EQ.OR UP0, UPT, UR49, URZ, !UP0 ;  /* 0x000000ff3100728c */ /* 0x000fc8000c702670 */
[----:B------:R-:W-:Y:S02]  /*1010*/  USEL UR9, URZ, 0x1, !UP0 ;  /* 0x00000001ff097887 */ /* 0x000fe4000c000000 */
[----:B------:R-:W-:-:S04]  /*1020*/  UISETP.NE.AND UP0, UPT, UR48, URZ, UPT ;  /* 0x000000ff3000728c */ /* 0x000fc8000bf05270 */
[----:B------:R-:W-:Y:S02]  /*1030*/  USEL UR8, URZ, 0x2, UP0 ;  /* 0x00000002ff087887 */ /* 0x000fe40008000000 */
[----:B------:R-:W-:-:S04]  /*1040*/  UISETP.NE.AND UP0, UPT, UR49, 0x1, UPT ;  /* 0x000000013100788c */ /* 0x000fc8000bf05270 */
[----:B------:R-:W-:-:S04]  /*1050*/  USEL UR8, UR8, 0x2, UP0 ;  /* 0x0000000208087887 */ /* 0x000fc80008000000 */
[----:B------:R-:W-:-:S06]  /*1060*/  UIADD3 UR8, UPT, UPT, UR9, UR8, URZ ;  /* 0x0000000809087290 */ /* 0x000fcc000fffe0ff */
[----:B------:R-:W-:-:S04]  /*1070*/  MOV R0, UR8 ;  /* 0x0000000800007c02 */ /* 0x000fc80008000f00 */
[----:B------:R-:W-:-:S07]  /*1080*/  PRMT R4, R0, 0x7610, R4 ;  /* 0x0000761000047816 */ /* 0x000fce0000000004 */
.L_x_17:
[----:B------:R-:W1:Y:S01]  /*1090*/  S2UR UR36, SR_CTAID.Z ;  /* 0x00000000002479c3 */ /* 0x000e620000002700 */
[----:B------:R-:W-:-:S09]  /*10a0*/  UISETP.GE.AND UP0, UPT, UR17, 0x1, UPT ;  /* 0x000000011100788c */ /* 0x000fd2000bf06270 */
[----:B------:R-:W-:Y:S05]  /*10b0*/  BRA.U !UP0, `(.L_x_18) ;  /* 0x0000000108d47547 */ /* 0x000fea000b800000 */
[----:B------:R-:W2:Y:S01]  /*10c0*/  LDCU.128 UR8, c[0x0][0xb10] ;  /* 0x00016200ff0877ac */ /* 0x000ea20008000c00 */
[----:B------:R-:W3:Y:S01]  /*10d0*/  LDCU UR16, c[0x0][0xb0c] ;  /* 0x00016180ff1077ac */ /* 0x000ee20008000800 */
[----:B------:R-:W4:Y:S01]  /*10e0*/  LDCU UR19, c[0x0][0x370] ;  /* 0x00006e00ff1377ac */ /* 0x000f220008000800 */
[----:B------:R-:W1:Y:S01]  /*10f0*/  LDCU UR18, c[0x0][0x374] ;  /* 0x00006e80ff1277ac */ /* 0x000e620008000800 */
[----:B------:R-:W1:Y:S01]  /*1100*/  LDCU UR12, c[0x0][0xb20] ;  /* 0x00016400ff0c77ac */ /* 0x000e620008000800 */
[----:B--2---:R-:W-:Y:S02]  /*1110*/  UIMAD.WIDE.U32 UR14, UR55, UR8, URZ ;  /* 0x00000008370e72a5 */ /* 0x004fe4000f8e00ff */
[----:B---3--:R-:W-:Y:S02]  /*1120*/  UISETP.NE.AND UP0, UPT, UR16, 0x1, UPT ;  /* 0x000000011000788c */ /* 0x008fe4000bf05270 */
[----:B------:R-:W-:Y:S02]  /*1130*/  UIMAD.WIDE.U32 UR22, UR54, UR11, URZ ;  /* 0x0000000b361672a5 */ /* 0x000fe4000f8e00ff */
[----:B----4-:R-:W-:-:S02]  /*1140*/  UIMAD.WIDE.U32 UR20, UR19, UR8, URZ ;  /* 0x00000008131472a5 */ /* 0x010fc4000f8e00ff */
[----:B------:R-:W-:Y:S01]  /*1150*/  UISETP.NE.AND UP1, UPT, UR17, 0x1, UPT ;  /* 0x000000011100788c */ /* 0x000fe2000bf25270 */
[----:B------:R-:W-:Y:S02]  /*1160*/  UMOV UR8, UR15 ;  /* 0x0000000f00087c82 */ /* 0x000fe40008000000 */
[----:B------:R-:W2:Y:S01]  /*1170*/  LDCU.64 UR14, c[0x0][0xb28] ;  /* 0x00016500ff0e77ac */ /* 0x000ea20008000a00 */
[----:B------:R-:W-:Y:S01]  /*1180*/  USHF.R.U32.HI UR8, URZ, UR9, UR8 ;  /* 0x00000009ff087299 */ /* 0x000fe20008011608 */
[----:B------:R-:W-:-:S03]  /*1190*/  UMOV UR20, UR21 ;  /* 0x0000001500147c82 */ /* 0x000fc60008000000 */
[----:B------:R-:W-:Y:S02]  /*11a0*/  USEL UR8, UR55, UR8, !UP0 ;  /* 0x0000000837087287 */ /* 0x000fe4000c000000 */
[----:B------:R-:W-:Y:S02]  /*11b0*/  @UP0 USHF.R.U32.HI UR19, URZ, UR9, UR20 ;  /* 0x00000009ff130299 */ /* 0x000fe40008011614 */
[----:B------:R-:W-:Y:S02]  /*11c0*/  UISETP.NE.AND UP0, UPT, UR10, 0x1, UPT ;  /* 0x000000010a00788c */ /* 0x000fe4000bf05270 */
[----:B-1----:R-:W-:Y:S01]  /*11d0*/  UIMAD.WIDE.U32 UR20, UR18, UR11, URZ ;  /* 0x0000000b121472a5 */ /* 0x002fe2000f8e00ff */
[----:B------:R-:W-:Y:S02]  /*11e0*/  UMOV UR9, UR23 ;  /* 0x0000001700097c82 */ /* 0x000fe40008000000 */
[----:B------:R-:W-:-:S04]  /*11f0*/  USHF.R.U32.HI UR9, URZ, UR12, UR9 ;  /* 0x0000000cff097299 */ /* 0x000fc80008011609 */
[----:B------:R-:W-:Y:S01]  /*1200*/  UMOV UR20, UR21 ;  /* 0x0000001500147c82 */ /* 0x000fe20008000000 */
[----:B------:R-:W-:Y:S02]  /*1210*/  USEL UR9, UR54, UR9, !UP0 ;  /* 0x0000000936097287 */ /* 0x000fe4000c000000 */
[----:B------:R-:W-:Y:S02]  /*1220*/  @UP0 USHF.R.U32.HI UR18, URZ, UR12, UR20 ;  /* 0x0000000cff120299 */ /* 0x000fe40008011614 */
[----:B--2---:R-:W-:Y:S02]  /*1230*/  UIMAD.WIDE.U32 UR20, UR19, UR14, URZ ;  /* 0x0000000e131472a5 */ /* 0x004fe4000f8e00ff */
[----:B------:R-:W-:-:S05]  /*1240*/  UIMAD.WIDE.U32 UR22, UR18, UR14, URZ ;  /* 0x0000000e121672a5 */ /* 0x000fca000f8e00ff */
[----:B------:R-:W-:Y:S02]  /*1250*/  UMOV UR20, UR21 ;  /* 0x0000001500147c82 */ /* 0x000fe40008000000 */
[----:B------:R-:W-:Y:S01]  /*1260*/  UMOV UR11, UR23 ;  /* 0x00000017000b7c82 */ /* 0x000fe20008000000 */
[----:B------:R-:W-:Y:S02]  /*1270*/  @UP1 USHF.R.U32.HI UR19, URZ, UR15, UR20 ;  /* 0x0000000fff131299 */ /* 0x000fe40008011614 */
[----:B------:R-:W-:Y:S02]  /*1280*/  @UP1 USHF.R.U32.HI UR18, URZ, UR15, UR11 ;  /* 0x0000000fff121299 */ /* 0x000fe4000801160b */
[----:B------:R-:W-:Y:S02]  /*1290*/  UIMAD UR11, UR19, UR17, URZ ;  /* 0x00000011130b72a4 */ /* 0x000fe4000f8e02ff */
[----:B------:R-:W-:Y:S02]  /*12a0*/  UIMAD UR18, UR18, UR17, URZ ;  /* 0x00000011121272a4 */ /* 0x000fe4000f8e02ff */
[----:B------:R-:W-:-:S02]  /*12b0*/  UIMAD.WIDE.U32 UR22, UR9, UR14, URZ ;  /* 0x0000000e091672a5 */ /* 0x000fc4000f8e00ff */
[----:B------:R-:W-:Y:S02]  /*12c0*/  UISETP.GE.AND UP0, UPT, UR9, UR18, UPT ;  /* 0x000000120900728c */ /* 0x000fe4000bf06270 */
[----:B------:R-:W-:Y:S02]  /*12d0*/  UIMAD.WIDE.U32 UR20, UR8, UR14, URZ ;  /* 0x0000000e081472a5 */ /* 0x000fe4000f8e00ff */
[----:B------:R-:W-:Y:S02]  /*12e0*/  UISETP.GE.OR UP0, UPT, UR8, UR11, UP0 ;  /* 0x0000000b0800728c */ /* 0x000fe40008706670 */
[----:B------:R-:W-:Y:S01]  /*12f0*/  UIADD3 UR14, UPT, UPT, -UR9, URZ, URZ ;  /* 0x000000ff090e7290 */ /* 0x000fe2000fffe1ff */
[----:B------:R-:W-:Y:S02]  /*1300*/  UMOV UR11, UR23 ;  /* 0x00000017000b7c82 */ /* 0x000fe40008000000 */
[----:B------:R-:W-:Y:S02]  /*1310*/  USHF.R.U32.HI UR11, URZ, UR15, UR11 ;  /* 0x0000000fff0b7299 */ /* 0x000fe4000801160b */
[----:B------:R-:W-:-:S02]  /*1320*/  UIMAD UR14, UR10, UR14, UR54 ;  /* 0x0000000e0a0e72a4 */ /* 0x000fc4000f8e0236 */
[----:B------:R-:W-:Y:S02]  /*1330*/  USEL UR11, UR9, UR11, !UP1 ;  /* 0x0000000b090b7287 */ /* 0x000fe4000c800000 */
[----:B------:R-:W-:Y:S02]  /*1340*/  @!UP0 UMOV UR18, UR21 ;  /* 0x0000001500128c82 */ /* 0x000fe40008000000 */
[----:B------:R-:W-:Y:S02]  /*1350*/  @!UP0 USHF.R.U32.HI UR18, URZ, UR15, UR18 ;  /* 0x0000000fff128299 */ /* 0x000fe40008011612 */
[----:B------:R-:W-:Y:S02]  /*1360*/  UIADD3 UR12, UPT, UPT, -UR11, URZ, URZ ;  /* 0x000000ff0b0c7290 */ /* 0x000fe4000fffe1ff */
[----:B------:R-:W-:Y:S02]  /*1370*/  @!UP0 USEL UR18, UR8, UR18, !UP1 ;  /* 0x0000001208128287 */ /* 0x000fe4000c800000 */
[----:B------:R-:W-:-:S02]  /*1380*/  UIMAD UR12, UR17, UR12, UR9 ;  /* 0x0000000c110c72a4 */ /* 0x000fc4000f8e0209 */
[----:B------:R-:W-:Y:S02]  /*1390*/  UIADD3 UR15, UPT, UPT, -UR8, URZ, URZ ;  /* 0x000000ff080f7290 */ /* 0x000fe4000fffe1ff */
[----:B------:R-:W-:Y:S02]  /*13a0*/  @!UP0 UIMAD UR12, UR12, UR19, UR18 ;  /* 0x000000130c0c82a4 */ /* 0x000fe4000f8e0212 */
[----:B------:R-:W-:Y:S02]  /*13b0*/  @!UP0 UIADD3 UR11, UPT, UPT, UR11, -UR18, URZ ;  /* 0x800000120b0b8290 */ /* 0x000fe4000fffe0ff */
[----:B------:R-:W-:Y:S02]  /*13c0*/  UIMAD UR15, UR16, UR15, UR55 ;  /* 0x0000000f100f72a4 */ /* 0x000fe4000f8e0237 */
[----:B------:R-:W-:-:S03]  /*13d0*/  @!UP0 UIMAD UR9, UR11, UR17, UR8 ;  /* 0x000000110b0982a4 */ /* 0x000fc6000f8e0208 */
[----:B------:R-:W-:Y:S01]  /*13e0*/  @!UP0 UMOV UR8, UR12 ;  /* 0x0000000c00088c82 */ /* 0x000fe20008000000 */
[----:B------:R-:W-:Y:S02]  /*13f0*/  UIMAD UR54, UR9, UR10, UR14 ;  /* 0x0000000a093672a4 */ /* 0x000fe4000f8e020e */
[----:B------:R-:W-:-:S12]  /*1400*/  UIMAD UR55, UR8, UR16, UR15 ;  /* 0x00000010083772a4 */ /* 0x000fd8000f8e020f */
.L_x_18:
[----:B------:R-:W-:-:S09]  /*1410*/  UISETP.NE.AND UP0, UPT, UR6, 0x1, UPT ;  /* 0x000000010600788c */ /* 0x000fd2000bf05270 */
[----:B------:R-:W-:Y:S05]  /*1420*/  BRA.U UP0, `(.L_x_19) ;  /* 0x0000000100447547 */ /* 0x000fea000b800000 */
[----:B------:R-:W2:Y:S01]  /*1430*/  LDCU.128 UR8, c[0x0][0xb10] ;  /* 0x00016200ff0877ac */ /* 0x000ea20008000c00 */
[----:B------:R-:W3:Y:S01]  /*1440*/  LDCU UR12, c[0x0][0xb0c] ;  /* 0x00016180ff0c77ac */ /* 0x000ee20008000800 */
[----:B------:R-:W4:Y:S01]  /*1450*/  LDCU UR6, c[0x0][0xb20] ;  /* 0x00016400ff0677ac */ /* 0x000f220008000800 */
[----:B--2---:R-:W-:Y:S02]  /*1460*/  UIMAD.WIDE.U32 UR16, UR55, UR8, URZ ;  /* 0x00000008371072a5 */ /* 0x004fe4000f8e00ff */
[----:B------:R-:W-:Y:S02]  /*1470*/  UIMAD.WIDE.U32 UR14, UR54, UR11, URZ ;  /* 0x0000000b360e72a5 */ /* 0x000fe4000f8e00ff */
[----:B---3--:R-:W-:-:S03]  /*1480*/  UISETP.NE.AND UP0, UPT, UR12, 0x1, UPT ;  /* 0x000000010c00788c */ /* 0x008fc6000bf05270 */
[----:B------:R-:W-:Y:S02]  /*1490*/  UMOV UR8, UR17 ;  /* 0x0000001100087c82 */ /* 0x000fe40008000000 */
[----:B------:R-:W-:Y:S01]  /*14a0*/  USHF.R.U32.HI UR8, URZ, UR9, UR8 ;  /* 0x00000009ff087299 */ /* 0x000fe20008011608 */
[----:B------:R-:W-:-:S03]  /*14b0*/  UMOV UR14, UR15 ;  /* 0x0000000f000e7c82 */ /* 0x000fc60008000000 */
[----:B------:R-:W-:Y:S02]  /*14c0*/  USEL UR8, UR55, UR8, !UP0 ;  /* 0x0000000837087287 */ /* 0x000fe4000c000000 */
[----:B------:R-:W-:Y:S02]  /*14d0*/  UISETP.NE.AND UP0, UPT, UR10, 0x1, UPT ;  /* 0x000000010a00788c */ /* 0x000fe4000bf05270 */
[----:B----4-:R-:W-:-:S04]  /*14e0*/  USHF.R.U32.HI UR6, URZ, UR6, UR14 ;  /* 0x00000006ff067299 */ /* 0x010fc8000801160e */
[----:B------:R-:W-:-:S04]  /*14f0*/  USEL UR6, UR54, UR6, !UP0 ;  /* 0x0000000636067287 */ /* 0x000fc8000c000000 */
[----:B------:R-:W-:Y:S02]  /*1500*/  UIADD3 UR9, UPT, UPT, UR8, -UR6, URZ ;  /* 0x8000000608097290 */ /* 0x000fe4000fffe0ff */
[----:B------:R-:W-:Y:S02]  /*1510*/  UIADD3 UR6, UPT, UPT, -UR8, UR6, URZ ;  /* 0x0000000608067290 */ /* 0x000fe4000fffe1ff */
[----:B------:R-:W-:Y:S02]  /*1520*/  UIMAD UR54, UR9, UR10, UR54 ;  /* 0x0000000a093672a4 */ /* 0x000fe4000f8e0236 */
[----:B------:R-:W-:-:S12]  /*1530*/  UIMAD UR55, UR6, UR12, UR55 ;  /* 0x0000000c063772a4 */ /* 0x000fd8000f8e0237 */
.L_x_19:
[----:B------:R-:W-:Y:S01]  /*1540*/  UISETP.NE.AND UP0, UPT, UR5, 0x2, UPT ;  /* 0x000000020500788c */ /* 0x000fe2000bf05270 */
[----:B------:R-:W-:Y:S09]  /*1550*/  BRA.U !UP6, `(.L_x_20) ;  /* 0x000000010e0c7547 */ /* 0x000ff2000b800000 */
[----:B------:R-:W-:Y:S01]  /*1560*/  UCGABAR_WAIT ;  /* 0x0000000000007dc7 */ /* 0x000fe20008000000 */
[----:B------:R-:W-:Y:S01]  /*1570*/  CCTL.IVALL ;  /* 0x00000000ff00798f */ /* 0x000fe20002000000 */
[----:B------:R-:W-:Y:S05]  /*1580*/  BRA `(.L_x_21) ;  /* 0x0000000000047947 */ /* 0x000fea0003800000 */
.L_x_20:
[----:B------:R-:W-:Y:S06]  /*1590*/  BAR.SYNC.DEFER_BLOCKING 0x0 ;  /* 0x0000000000007b1d */ /* 0x000fec0000010000 */
.L_x_21:
[----:B------:R-:W-:Y:S05]  /*15a0*/  BRA.U UP0, `(.L_x_22) ;  /* 0x0000001100dc7547 */ /* 0x000fea000b800000 */
[----:B------:R-:W2:Y:S01]  /*15b0*/  LDCU UR39, c[0x0][0x38c] ;  /* 0x00007180ff2777ac */ /* 0x000ea20008000800 */
[----:B------:R-:W-:Y:S01]  /*15c0*/  PLOP3.LUT P1, PT, PT, PT, UP3, 0x80, 0x8 ;  /* 0x000000000008781c */ /* 0x000fe20003f2f038 */
[----:B------:R-:W-:Y:S01]  /*15d0*/  HFMA2 R12, -RZ, RZ, 0, 0 ;  /* 0x00000000ff0c7431 */ /* 0x000fe200000001ff */
[----:B------:R-:W-:Y:S01]  /*15e0*/  ISETP.EQ.OR P2, PT, R14, RZ, P3 ;  /* 0x000000ff0e00720c */ /* 0x000fe20001f42670 */
[----:B------:R-:W-:Y:S01]  /*15f0*/  UISETP.NE.AND UP1, UPT, UR5, URZ, UPT ;  /* 0x000000ff0500728c */ /* 0x000fe2000bf25270 */
[----:B------:R-:W-:Y:S01]  /*1600*/  PLOP3.LUT P1, PT, P1, PT, PT, 0x8, 0x80 ;  /* 0x000000000080781c */ /* 0x000fe20000f2e170 */
[----:B------:R-:W-:Y:S01]  /*1610*/  USEL UR21, URZ, 0x1, UP5 ;  /* 0x00000001ff157887 */ /* 0x000fe2000a800000 */
[----:B------:R-:W-:Y:S01]  /*1620*/  IMAD.MOV.U32 R0, RZ, RZ, 0x1 ;  /* 0x00000001ff007424 */ /* 0x000fe200078e00ff */
[----:B------:R-:W-:Y:S01]  /*1630*/  MOV R11, 0x1 ;  /* 0x00000001000b7802 */ /* 0x000fe20000000f00 */
[----:B------:R-:W-:Y:S01]  /*1640*/  IMAD.MOV.U32 R9, RZ, RZ, RZ ;  /* 0x000000ffff097224 */ /* 0x000fe200078e00ff */
[----:B------:R-:W3:Y:S01]  /*1650*/  LDCU UR23, c[0x0][0x370] ;  /* 0x00006e00ff1777ac */ /* 0x000ee20008000800 */
[----:B------:R-:W-:Y:S01]  /*1660*/  IMAD.MOV.U32 R10, RZ, RZ, RZ ;  /* 0x000000ffff0a7224 */ /* 0x000fe200078e00ff */
[----:B------:R-:W4:Y:S01]  /*1670*/  LDCU.64 UR42, c[0x0][0x348] ;  /* 0x00006900ff2a77ac */ /* 0x000f220008000a00 */
[----:B--2---:R-:W-:-:S02]  /*1680*/  UIADD3 UR6, UPT, UPT, UR39, 0x7f, URZ ;  /* 0x0000007f27067890 */ /* 0x004fc4000fffe0ff */
[----:B------:R-:W-:Y:S02]  /*1690*/  UIADD3 UR5, UPT, UPT, UR39, -0x1, URZ ;  /* 0xffffffff27057890 */ /* 0x000fe4000fffe0ff */
[----:B------:R-:W-:Y:S02]  /*16a0*/  USHF.R.S32.HI UR41, URZ, 0x1f, UR6 ;  /* 0x0000001fff297899 */ /* 0x000fe40008011406 */
[----:B------:R-:W-:Y:S02]  /*16b0*/  UISETP.GE.U32.AND UP2, UPT, UR5, -0xff, UPT ;  /* 0xffffff010500788c */ /* 0x000fe4000bf46070 */
[----:B------:R-:W-:Y:S02]  /*16c0*/  ULEA.HI UR41, UR41, UR6, URZ, 0x7 ;  /* 0x0000000629297291 */ /* 0x000fe4000f8f38ff */
[----:B------:R-:W-:Y:S02]  /*16d0*/  USHF.R.U32.HI UR37, URZ, 0x6, UR4 ;  /* 0x00000006ff257899 */ /* 0x000fe40008011604 */
[----:B------:R-:W-:-:S02]  /*16e0*/  USHF.R.S32.HI UR41, URZ, 0x7, UR41 ;  /* 0x00000007ff297899 */ /* 0x000fc40008011429 */
[----:B------:R-:W-:Y:S02]  /*16f0*/  UIADD3 UR39, UPT, UPT, UR39, 0xfe, URZ ;  /* 0x000000fe27277890 */ /* 0x000fe4000fffe0ff */
[----:B------:R-:W-:Y:S01]  /*1700*/  UISETP.LT.U32.AND UP0, UPT, UR41, 0x2, UPT ;  /* 0x000000022900788c */ /* 0x000fe2000bf01070 */
[----:B------:R-:W2:Y:S03]  /*1710*/  LDCU UR22, c[0x0][0x374] ;  /* 0x00006e80ff1677ac */ /* 0x000ea60008000800 */
[----:B------:R-:W-:Y:S02]  /*1720*/  USEL UR40, UR41, 0x2, UP0 ;  /* 0x0000000229287887 */ /* 0x000fe40008000000 */
[----:B------:R-:W-:Y:S02]  /*1730*/  USEL UR21, UR21, 0x2, UP1 ;  /* 0x0000000215157887 */ /* 0x000fe40008800000 */
[----:B------:R-:W-:-:S02]  /*1740*/  UIADD3 UR15, UPT, UPT, UR40, -0x1, URZ ;  /* 0xffffffff280f7890 */ /* 0x000fc4000fffe0ff */
[----:B------:R-:W-:Y:S02]  /*1750*/  @UP2 UIADD3 UR15, UPT, UPT, UR40, URZ, URZ ;  /* 0x000000ff280f2290 */ /* 0x000fe4000fffe0ff */
[----:B------:R-:W-:Y:S02]  /*1760*/  UIADD3 UR38, UPT, UPT, UR41, -UR40, URZ ;  /* 0x8000002829267290 */ /* 0x000fe4000fffe0ff */
[----:B------:R-:W-:Y:S01]  /*1770*/  UIADD3 UR15, UPT, UPT, UR15, 0x1, URZ ;  /* 0x000000010f0f7890 */ /* 0x000fe2000fffe0ff */
[----:B---34-:R-:W-:-:S11]  /*1780*/  UMOV UR31, URZ ;  /* 0x000000ff001f7c82 */ /* 0x018fd60008000000 */
.L_x_42:
[----:B------:R-:W-:Y:S01]  /*1790*/  UISETP.NE.AND UP0, UPT, UR7, URZ, UPT ;  /* 0x000000ff0700728c */ /* 0x000fe2000bf05270 */
[----:B------:R-:W3:Y:S08]  /*17a0*/  S2UR UR7, SR_CgaCtaId ;  /* 0x00000000000779c3 */ /* 0x000ef00000008800 */
[----:B------:R-:W-:Y:S05]  /*17b0*/  BRA.U UP0, `(.L_x_23) ;  /* 0x0000000100347547 */ /* 0x000fea000b800000 */
[----:B------:R-:W4:Y:S01]  /*17c0*/  S2R R2, SR_CgaCtaId ;  /* 0x0000000000027919 */ /* 0x000f220000008800 */
[----:B------:R-:W-:-:S04]  /*17d0*/  MOV R3, 0x400 ;  /* 0x0000040000037802 */ /* 0x000fc80000000f00 */
[----:B----4-:R-:W-:Y:S02]  /*17e0*/  LEA R2, R2, R3, 0x18 ;  /* 0x0000000302027211 */ /* 0x010fe400078ec0ff */
[----:B------:R-:W-:-:S03]  /*17f0*/  SHF.L.U32 R3, R11, 0x1f, RZ ;  /* 0x0000001f0b037819 */ /* 0x000fc600000006ff */
[----:B------:R-:W-:-:S04]  /*1800*/  IMAD R2, R10, 0x8, R2 ;  /* 0x000000080a027824 */ /* 0x000fc800078e0202 */
[----:B------:R-:W4:Y:S02]  /*1810*/  SYNCS.PHASECHK.TRANS64.TRYWAIT P0, [R2+URZ+0xc0], R3 ;  /* 0x0000c003020075a7 */ /* 0x000f2400080011ff */
[----:B----4-:R-:W-:Y:S05]  /*1820*/  @!P0 BRA `(.L_x_24) ;  /* 0x0000008c00488947 */ /* 0x010fea0003800000 */
.L_x_121:
[----:B------:R4:W-:Y:S02]  /*1830*/  SYNCS.ARRIVE.TRANS64.A1T0 RZ, [R2+URZ+0xb0], RZ ;  /* 0x0000b0ff02ff79a7 */ /* 0x0009e400081000ff */
[----:B----4-:R-:W-:-:S05]  /*1840*/  VIADD R2, R10, 0x1 ;  /* 0x000000010a027836 */ /* 0x010fca0000000000 */
[----:B------:R-:W-:-:S04]  /*1850*/  ISETP.NE.AND P0, PT, R2, 0x2, PT ;  /* 0x000000020200780c */ /* 0x000fc80003f05270 */
[----:B------:R-:W-:Y:S02]  /*1860*/  SEL R3, RZ, 0x1, P0 ;  /* 0x00000001ff037807 */ /* 0x000fe40000000000 */
[----:B------:R-:W-:Y:S02]  /*1870*/  SEL R10, R2, RZ, P0 ;  /* 0x000000ff020a7207 */ /* 0x000fe40000000000 */
[----:B------:R-:W-:-:S07]  /*1880*/  LOP3.LUT R11, R11, R3, RZ, 0x3c, !PT ;  /* 0x000000030b0b7212 */ /* 0x000fce00078e3cff */
.L_x_23:
[----:B------:R-:W-:Y:S01]  /*1890*/  UMOV UR14, 0x400 ;  /* 0x00000400000e7882 */ /* 0x000fe20000000000 */
[----:B------:R-:W-:Y:S01]  /*18a0*/  SHF.L.U32 R2, R0, 0x1f, RZ ;  /* 0x0000001f00027819 */ /* 0x000fe200000006ff */
[----:B---3--:R-:W-:Y:S02]  /*18b0*/  ULEA UR14, UR7, UR14, 0x18 ;  /* 0x0000000e070e7291 */ /* 0x008fe4000f8ec0ff */
[----:B------:R-:W-:Y:S02]  /*18c0*/  UISETP.GE.U32.AND UP0, UPT, UR39, 0xff, UPT ;  /* 0x000000ff2700788c */ /* 0x000fe4000bf06070 */
[----:B------:R-:W-:Y:S02]  /*18d0*/  ULEA UR5, UR31, UR14, 0x3 ;  /* 0x0000000e1f057291 */ /* 0x000fe4000f8e18ff */
[----:B------:R-:W-:Y:S02]  /*18e0*/  USHF.L.U32 UR35, UR55, 0x6, URZ ;  /* 0x0000000637237899 */ /* 0x000fe400080006ff */
[----:B------:R-:W-:Y:S01]  /*18f0*/  UIMAD UR19, UR54, 0xf0, UR37 ;  /* 0x000000f0361378a4 */ /* 0x000fe2000f8e0225 */
[----:B------:R-:W-:-:S04]  /*1900*/  UMOV UR44, URZ ;  /* 0x000000ff002c7c82 */ /* 0x000fc80008000000 */
[----:B------:R3:W4:Y:S01]  /*1910*/  SYNCS.PHASECHK.TRANS64.TRYWAIT P0, [UR5+0x10], R2 ;  /* 0x00001002ff0075a7 */ /* 0x0007220008001105 */
[----:B------:R-:W-:Y:S06]  /*1920*/  BRA.U !UP0, `(.L_x_25) ;  /* 0x0000000108f07547 */ /* 0x000fec000b800000 */
[----:B------:R-:W-:Y:S01]  /*1930*/  UMOV UR45, URZ ;  /* 0x000000ff002d7c82 */ /* 0x000fe20008000000 */
[----:B------:R-:W-:-:S05]  /*1940*/  UMOV UR6, UR31 ;  /* 0x0000001f00067c82 */ /* 0x000fca0008000000 */
.L_x_31:
[----:B----4-:R-:W-:Y:S01]  /*1950*/  @!P3 MOV R3, 0x13000 ;  /* 0x000130000003b802 */ /* 0x010fe20000000f00 */
[----:B------:R-:W-:Y:S01]  /*1960*/  ULEA UR33, UR6, UR14, 0x3 ;  /* 0x0000000e06217291 */ /* 0x000fe2000f8e18ff */
[----:B--2-4-:R-:W-:Y:S11]  /*1970*/  @P0 BRA `(.L_x_26) ;  /* 0x00000000000c0947 */ /* 0x014ff60003800000 */
[----:B---3--:R-:W-:Y:S04]  /*1980*/  SHF.L.U32 R2, R0, 0x1f, RZ ;  /* 0x0000001f00027819 */ /* 0x008fe800000006ff */
[----:B------:R-:W3:Y:S02]  /*1990*/  SYNCS.PHASECHK.TRANS64.TRYWAIT P0, [UR33+0x10], R2 ;  /* 0x00001002ff0075a7 */ /* 0x000ee40008001121 */
[----:B---3--:R-:W-:Y:S05]  /*19a0*/  @!P0 BRA `(.L_x_27) ;  /* 0x0000008800fc8947 */ /* 0x008fea0003800000 */
.L_x_26:
[----:B------:R4:W-:Y:S01]  /*19b0*/  @!P3 SYNCS.ARRIVE.TRANS64 RZ, [UR33], R3 ;  /* 0x00000003ffffb9a7 */ /* 0x0009e20008000021 */
[----:B------:R-:W-:Y:S04]  /*19c0*/  ULOP3.LUT UR5, UR21, 0x2, URZ, 0xfc, !UPT ;  /* 0x0000000215057892 */ /* 0x000fe8000f8efcff */
[----:B------:R-:W-:Y:S09]  /*19d0*/  UISETP.NE.AND UP0, UPT, UR5, 0x2, UPT ;  /* 0x000000020500788c */ /* 0x000ff2000bf05270 */
[----:B------:R-:W-:Y:S05]  /*19e0*/  BRA.U UP0, `(.L_x_28) ;  /* 0x0000000100047547 */ /* 0x000fea000b800000 */
[----:B-12---:R-:W-:Y:S05]  /*19f0*/  BPT.TRAP 0x1 ;  /* 0x000000040000795c */ /* 0x006fea0000300000 */
.L_x_28:
[----:B------:R-:W-:Y:S04]  /*1a00*/  BSSY.RECONVERGENT B0, `(.L_x_29) ;  /* 0x0000003000007945 */ /* 0x000fe80003800200 */
[----:B------:R-:W-:Y:S05]  /*1a10*/  @P2 BRA `(.L_x_30) ;  /* 0x0000000000042947 */ /* 0x000fea0003800000 */
[----:B-12---:R-:W-:Y:S05]  /*1a20*/  BPT.TRAP 0x1 ;  /* 0x000000040000795c */ /* 0x006fea0000300000 */
.L_x_30:
[----:B-12---:R-:W-:Y:S05]  /*1a30*/  BSYNC.RECONVERGENT B0 ;  /* 0x0000000000007941 */ /* 0x006fea0003800200 */
.L_x_29:
[----:B------:R-:W-:Y:S02]  /*1a40*/  UIADD3 UR31, UPT, UPT, UR6, 0x1, URZ ;  /* 0x00000001061f7890 */ /* 0x000fe4000fffe0ff */
[----:B------:R-:W-:Y:S02]  /*1a50*/  UIADD3 UR52, UP1, UPT, UR42, 0x80, URZ ;  /* 0x000000802a347890 */ /* 0x000fe4000ff3e0ff */
[----:B------:R-:W-:Y:S02]  /*1a60*/  UISETP.NE.AND UP0, UPT, UR31, 0x2, UPT ;  /* 0x000000021f00788c */ /* 0x000fe4000bf05270 */
[----:B------:R-:W-:Y:S02]  /*1a70*/  ULEA UR24, UR6, UR14, 0xe ;  /* 0x0000000e06187291 */ /* 0x000fe4000f8e70ff */
[----:B------:R-:W-:Y:S02]  /*1a80*/  USEL UR8, URZ, 0x1, UP0 ;  /* 0x00000001ff087887 */ /* 0x000fe40008000000 */
[----:B------:R-:W-:Y:S02]  /*1a90*/  USEL UR31, UR31, URZ, UP0 ;  /* 0x000000ff1f1f7287 */ /* 0x000fe40008000000 */
[----:B------:R-:W-:Y:S02]  /*1aa0*/  USHF.L.U32 UR34, UR45, 0x7, URZ ;  /* 0x000000072d227899 */ /* 0x000fe400080006ff */
[----:B------:R-:W-:Y:S01]  /*1ab0*/  ULEA UR5, UR31, UR14, 0x3 ;  /* 0x0000000e1f057291 */ /* 0x000fe2000f8e18ff */
[----:B------:R-:W-:Y:S01]  /*1ac0*/  LOP3.LUT R0, R0, UR8, RZ, 0x3c, !PT ;  /* 0x0000000800007c12 */ /* 0x000fe2000f8e3cff */
[----:B------:R-:W-:Y:S02]  /*1ad0*/  UIADD3.X UR53, UPT, UPT, URZ, UR43, URZ, UP1, !UPT ;  /* 0x0000002bff357290 */ /* 0x000fe40008ffe4ff */
[----:B------:R-:W-:Y:S01]  /*1ae0*/  UIADD3 UR32, UPT, UPT, UR24, 0xf300, URZ ;  /* 0x0000f30018207890 */ /* 0x000fe2000fffe0ff */
[----:B---3--:R-:W-:Y:S01]  /*1af0*/  SHF.L.U32 R2, R0, 0x1f, RZ ;  /* 0x0000001f00027819 */ /* 0x008fe200000006ff */
[----:B------:R-:W-:Y:S02]  /*1b00*/  UIADD3 UR26, UPT, UPT, UR34, 0x40, URZ ;  /* 0x00000040221a7890 */ /* 0x000fe4000fffe0ff */
[----:B------:R-:W-:Y:S01]  /*1b10*/  UIADD3 UR24, UPT, UPT, UR24, 0x11300, URZ ;  /* 0x0001130018187890 */ /* 0x000fe2000fffe0ff */
[----:B------:R1:W2:Y:S01]  /*1b20*/  SYNCS.PHASECHK.TRANS64.TRYWAIT P0, [UR5+0x10], R2 ;  /* 0x00001002ff0075a7 */ /* 0x0002a20008001105 */
[----:B------:R-:W-:Y:S01]  /*1b30*/  UMOV UR50, 0x0 ;  /* 0x0000000000327882 */ /* 0x000fe20000000000 */
[----:B------:R-:W-:Y:S01]  /*1b40*/  UMOV UR51, 0x10000000 ;  /* 0x1000000000337882 */ /* 0x000fe20000000000 */
[----:B------:R-:W-:Y:S01]  /*1b50*/  UIMAD UR5, UR6, 0x7800, UR4 ;  /* 0x00007800060578a4 */ /* 0x000fe2000f8e0204 */
[----:B------:R-:W-:Y:S01]  /*1b60*/  UTMALDG.3D [UR32], [UR52], desc[UR50] ;  /* 0x00003220340075b4 */ /* 0x000fe20008011000 */
[----:B------:R-:W-:Y:S02]  /*1b70*/  UIADD3 UR46, UP0, UPT, UR42, 0x180, URZ ;  /* 0x000001802a2e7890 */ /* 0x000fe4000ff1e0ff */
[----:B------:R-:W-:Y:S01]  /*1b80*/  ULEA UR5, UR5, UR14, 0x1 ;  /* 0x0000000e05057291 */ /* 0x000fe2000f8e08ff */
[----:B------:R-:W-:Y:S01]  /*1b90*/  UMOV UR25, UR33 ;  /* 0x0000002100197c82 */ /* 0x000fe20008000000 */
[----:B------:R-:W-:Y:S01]  /*1ba0*/  UMOV UR27, UR35 ;  /* 0x00000023001b7c82 */ /* 0x000fe20008000000 */
[----:B------:R-:W-:Y:S01]  /*1bb0*/  UMOV UR28, UR36 ;  /* 0x00000024001c7c82 */ /* 0x000fe20008000000 */
[----:B------:R-:W-:Y:S01]  /*1bc0*/  UIADD3.X UR47, UPT, UPT, URZ, UR43, URZ, UP0, !UPT ;  /* 0x0000002bff2f7290 */ /* 0x000fe200087fe4ff */
[----:B------:R-:W-:Y:S01]  /*1bd0*/  UTMALDG.3D [UR24], [UR52], desc[UR50] ;  /* 0x00003218340075b4 */ /* 0x000fe20008011000 */
[----:B------:R-:W-:Y:S02]  /*1be0*/  UIADD3 UR16, UPT, UPT, UR5, 0x17300, URZ ;  /* 0x0001730005107890 */ /* 0x000fe4000fffe0ff */
[----:B------:R-:W-:Y:S01]  /*1bf0*/  UIADD3 UR8, UPT, UPT, UR5, 0x1eb00, URZ ;  /* 0x0001eb0005087890 */ /* 0x000fe2000fffe0ff */
[----:B------:R-:W-:Y:S01]  /*1c00*/  UMOV UR6, 0x30000 ;  /* 0x0003000000067882 */ /* 0x000fe20000000000 */
[----:B------:R-:W-:Y:S01]  /*1c10*/  UMOV UR17, UR33 ;  /* 0x0000002100117c82 */ /* 0x000fe20008000000 */
[----:B------:R-:W-:Y:S01]  /*1c20*/  UMOV UR20, UR36 ;  /* 0x0000002400147c82 */ /* 0x000fe20008000000 */
[----:B------:R-:W-:Y:S01]  /*1c30*/  UMOV UR18, UR34 ;  /* 0x0000002200127c82 */ /* 0x000fe20008000000 */
[----:B------:R-:W-:Y:S02]  /*1c40*/  UMOV UR11, UR19 ;  /* 0x00000013000b7c82 */ /* 0x000fe40008000000 */
[----:B------:R-:W-:Y:S01]  /*1c50*/  UTMALDG.3D.MULTICAST [UR16], [UR46], UR6, desc[UR50] ;  /* 0x000032102e0073b4 */ /* 0x000fe20008011806 */
[----:B------:R-:W-:Y:S01]  /*1c60*/  UIADD3 UR45, UPT, UPT, UR45, 0x1, URZ ;  /* 0x000000012d2d7890 */ /* 0x000fe2000fffe0ff */
[----:B------:R-:W-:Y:S01]  /*1c70*/  UMOV UR12, UR36 ;  /* 0x00000024000c7c82 */ /* 0x000fe20008000000 */
[----:B------:R-:W-:Y:S01]  /*1c80*/  UMOV UR9, UR33 ;  /* 0x0000002100097c82 */ /* 0x000fe20008000000 */
[----:B------:R-:W-:Y:S01]  /*1c90*/  UMOV UR10, UR26 ;  /* 0x0000001a000a7c82 */ /* 0x000fe20008000000 */
[----:B------:R-:W-:Y:S01]  /*1ca0*/  UISETP.NE.AND UP0, UPT, UR45, UR15, UPT ;  /* 0x0000000f2d00728c */ /* 0x000fe2000bf05270 */
[----:B------:R3:W-:Y:S01]  /*1cb0*/  UTMALDG.3D.MULTICAST [UR8], [UR46], UR6, desc[UR50] ;  /* 0x000032082e0073b4 */ /* 0x0007e20008011806 */
[----:B------:R-:W-:Y:S01]  /*1cc0*/  UMOV UR44, UR15 ;  /* 0x0000000f002c7c82 */ /* 0x000fe20008000000 */
[----:B---3--:R-:W-:Y:S06]  /*1cd0*/  UMOV UR6, UR31 ;  /* 0x0000001f00067c82 */ /* 0x008fec0008000000 */
[----:B-1----:R-:W-:Y:S05]  /*1ce0*/  BRA.U UP0, `(.L_x_31) ;  /* 0xfffffffd00187547 */ /* 0x002fea000b83ffff */
.L_x_25:
[----:B------:R-:W-:Y:S01]  /*1cf0*/  ULEA UR5, UR31, UR14, 0x3 ;  /* 0x0000000e1f057291 */ /* 0x000fe2000f8e18ff */
[----:B---3--:R-:W-:Y:S01]  /*1d00*/  SHF.L.U32 R2, R0, 0x1f, RZ ;  /* 0x0000001f00027819 */ /* 0x008fe200000006ff */
[----:B------:R-:W-:Y:S01]  /*1d10*/  @!P1 SYNCS.ARRIVE.TRANS64.A1T0 RZ, [UR14+0x48], RZ ;  /* 0x000048ffffff99a7 */ /* 0x000fe2000810000e */
[----:B------:R-:W-:-:S06]  /*1d20*/  UISETP.GT.AND UP0, UPT, UR41, UR40, UPT ;  /* 0x000000282900728c */ /* 0x000fcc000bf04270 */
[----:B--2-4-:R2:W3:Y:S03]  /*1d30*/  SYNCS.PHASECHK.TRANS64.TRYWAIT P0, [UR5+0x10], R2 ;  /* 0x00001002ff0075a7 */ /* 0x0144e60008001105 */
[----:B------:R-:W-:Y:S05]  /*1d40*/  BRA.U !UP0, `(.L_x_32) ;  /* 0x0000000108ec7547 */ /* 0x000fea000b800000 */
[----:B------:R-:W-:Y:S01]  /*1d50*/  UIADD3 UR45, UPT, UPT, UR38, UR44, URZ ;  /* 0x0000002c262d7290 */ /* 0x000fe2000fffe0ff */
[----:B------:R-:W-:-:S11]  /*1d60*/  UMOV UR6, UR31 ;  /* 0x0000001f00067c82 */ /* 0x000fd60008000000 */
.L_x_38:
[----:B---3--:R-:W-:Y:S01]  /*1d70*/  @!P3 MOV R3, 0x13000 ;  /* 0x000130000003b802 */ /* 0x008fe20000000f00 */
[----:B------:R-:W-:Y:S01]  /*1d80*/  ULEA UR33, UR6, UR14, 0x3 ;  /* 0x0000000e06217291 */ /* 0x000fe2000f8e18ff */
[----:B-1-3--:R-:W-:Y:S11]  /*1d90*/  @P0 BRA `(.L_x_33) ;  /* 0x00000000000c0947 */ /* 0x00aff60003800000 */
[----:B--2---:R-:W-:Y:S04]  /*1da0*/  SHF.L.U32 R2, R0, 0x1f, RZ ;  /* 0x0000001f00027819 */ /* 0x004fe800000006ff */
[----:B------:R-:W2:Y:S02]  /*1db0*/  SYNCS.PHASECHK.TRANS64.TRYWAIT P0, [UR33+0x10], R2 ;  /* 0x00001002ff0075a7 */ /* 0x000ea40008001121 */
[----:B--2---:R-:W-:Y:S05]  /*1dc0*/  @!P0 BRA `(.L_x_34) ;  /* 0x00000088000c8947 */ /* 0x004fea0003800000 */
.L_x_33:
[----:B------:R3:W-:Y:S01]  /*1dd0*/  @!P3 SYNCS.ARRIVE.TRANS64 RZ, [UR33], R3 ;  /* 0x00000003ffffb9a7 */ /* 0x0007e20008000021 */
[----:B------:R-:W-:Y:S04]  /*1de0*/  ULOP3.LUT UR5, UR21, 0x2, URZ, 0xfc, !UPT ;  /* 0x0000000215057892 */ /* 0x000fe8000f8efcff */
[----:B------:R-:W-:Y:S09]  /*1df0*/  UISETP.NE.AND UP0, UPT, UR5, 0x2, UPT ;  /* 0x000000020500788c */ /* 0x000ff2000bf05270 */
[----:B------:R-:W-:Y:S05]  /*1e00*/  BRA.U UP0, `(.L_x_35) ;  /* 0x0000000100047547 */ /* 0x000fea000b800000 */
[----:B-1----:R-:W-:Y:S05]  /*1e10*/  BPT.TRAP 0x1 ;  /* 0x000000040000795c */ /* 0x002fea0000300000 */
.L_x_35:
[----:B------:R-:W-:Y:S04]  /*1e20*/  BSSY.RECONVERGENT B0, `(.L_x_36) ;  /* 0x0000003000007945 */ /* 0x000fe80003800200 */
[----:B------:R-:W-:Y:S05]  /*1e30*/  @P2 BRA `(.L_x_37) ;  /* 0x0000000000042947 */ /* 0x000fea0003800000 */
[----:B-1----:R-:W-:Y:S05]  /*1e40*/  BPT.TRAP 0x1 ;  /* 0x000000040000795c */ /* 0x002fea0000300000 */
.L_x_37:
[----:B-1----:R-:W-:Y:S05]  /*1e50*/  BSYNC.RECONVERGENT B0 ;  /* 0x0000000000007941 */ /* 0x002fea0003800200 */
.L_x_36:
        /* <DEDUP_REMOVED lines=11> */
[----:B--2---:R-:W-:Y:S01]  /*1f10*/  SHF.L.U32 R2, R0, 0x1f, RZ ;  /* 0x0000001f00027819 */ /* 0x004fe200000006ff */
[----:B------:R-:W-:Y:S02]  /*1f20*/  UIADD3 UR26, UPT, UPT, UR34, 0x40, URZ ;  /* 0x00000040221a7890 */ /* 0x000fe4000fffe0ff */
[----:B------:R-:W-:Y:S01]  /*1f30*/  UIADD3 UR24, UPT, UPT, UR24, 0x11300, URZ ;  /* 0x0001130018187890 */ /* 0x000fe2000fffe0ff */
[----:B------:R4:W1:Y:S01]  /*1f40*/  SYNCS.PHASECHK.TRANS64.TRYWAIT P0, [UR5+0x10], R2 ;  /* 0x00001002ff0075a7 */ /* 0x0008620008001105 */
        /* <DEDUP_REMOVED lines=11> */
[----:B------:R-:W-:Y:S01]  /*2000*/  UIADD3 UR16, UPT, UPT, UR5, 0x17300, URZ ;  /* 0x0001730005107890 */ /* 0x000fe2000fffe0ff */
[----:B------:R-:W-:Y:S01]  /*2010*/  UMOV UR6, 0x30000 ;  /* 0x0003000000067882 */ /* 0x000fe20000000000 */
[----:B------:R-:W-:Y:S01]  /*2020*/  UMOV UR17, UR33 ;  /* 0x0000002100117c82 */ /* 0x000fe20008000000 */
[----:B------:R-:W-:Y:S01]  /*2030*/  UMOV UR20, UR36 ;  /* 0x0000002400147c82 */ /* 0x000fe20008000000 */
[----:B------:R-:W-:Y:S01]  /*2040*/  UMOV UR18, UR34 ;  /* 0x0000002200127c82 */ /* 0x000fe20008000000 */
[----:B------:R-:W-:Y:S01]  /*2050*/  UIADD3 UR8, UPT, UPT, UR5, 0x1eb00, URZ ;  /* 0x0001eb0005087890 */ /* 0x000fe2000fffe0ff */
[----:B------:R-:W-:Y:S03]  /*2060*/  UMOV UR11, UR19 ;  /* 0x00000013000b7c82 */ /* 0x000fe60008000000 */
[----:B------:R-:W-:Y:S01]  /*2070*/  UTMALDG.3D.MULTICAST [UR16], [UR50], UR6, desc[UR46] ;  /* 0x00002e10320073b4 */ /* 0x000fe20008011806 */
[----:B------:R-:W-:Y:S01]  /*2080*/  UIADD3 UR44, UPT, UPT, UR44, 0x1, URZ ;  /* 0x000000012c2c7890 */ /* 0x000fe2000fffe0ff */
[----:B------:R-:W-:Y:S01]  /*2090*/  UMOV UR12, UR36 ;  /* 0x00000024000c7c82 */ /* 0x000fe20008000000 */
[----:B------:R-:W-:Y:S01]  /*20a0*/  UMOV UR9, UR33 ;  /* 0x0000002100097c82 */ /* 0x000fe20008000000 */
[----:B------:R-:W-:Y:S01]  /*20b0*/  UMOV UR10, UR26 ;  /* 0x0000001a000a7c82 */ /* 0x000fe20008000000 */
[----:B------:R-:W-:Y:S01]  /*20c0*/  UISETP.NE.AND UP0, UPT, UR44, UR45, UPT ;  /* 0x0000002d2c00728c */ /* 0x000fe2000bf05270 */
[----:B------:R2:W-:Y:S02]  /*20d0*/  UTMALDG.3D.MULTICAST [UR8], [UR50], UR6, desc[UR46] ;  /* 0x00002e08320073b4 */ /* 0x0005e40008011806 */
[----:B--2---:R-:W-:Y:S06]  /*20e0*/  UMOV UR6, UR31 ;  /* 0x0000001f00067c82 */ /* 0x004fec0008000000 */
[----:B----4-:R-:W-:Y:S05]  /*20f0*/  BRA.U UP0, `(.L_x_38) ;  /* 0xfffffffd001c7547 */ /* 0x010fea000b83ffff */
.L_x_32:
[C---:B---3--:R-:W-:Y:S01]  /*2100*/  LEA R3, R9.reuse, UR14, 0x3 ;  /* 0x0000000e09037c11 */ /* 0x048fe2000f8e18ff */
[----:B------:R-:W-:Y:S01]  /*2110*/  NOP ;  /* 0x0000000000007918 */ /* 0x000fe20000000000 */
[----:B--2---:R-:W-:Y:S02]  /*2120*/  SHF.L.U32 R2, R12, 0x1f, RZ ;  /* 0x0000001f0c027819 */ /* 0x004fe400000006ff */
[----:B------:R-:W-:Y:S02]  /*2130*/  LEA R4, R9, UR14, 0x4 ;  /* 0x0000000e09047c11 */ /* 0x000fe4000f8e20ff */
[----:B-1----:R-:W1:Y:S02]  /*2140*/  SYNCS.PHASECHK.TRANS64.TRYWAIT P0, [R3+URZ+0x50], R2 ;  /* 0x00005002030075a7 */ /* 0x002e6400080011ff */
[----:B-1----:R-:W-:Y:S05]  /*2150*/  @!P0 BRA `(.L_x_39) ;  /* 0x0000008400408947 */ /* 0x002fea0003800000 */
.L_x_124:
[----:B------:R-:W2:Y:S01]  /*2160*/  LDS.128 R4, [R4+0xe0] ;  /* 0x0000e00004047984 */ /* 0x000ea20000000c00 */
[----:B------:R-:W-:Y:S01]  /*2170*/  UISETP.GE.AND UP0, UPT, UR13, 0x1, UPT ;  /* 0x000000010d00788c */ /* 0x000fe2000bf06270 */
[----:B------:R-:W-:Y:S01]  /*2180*/  @!PT LDS RZ, [RZ] ;  /* 0x00000000fffff984 */ /* 0x000fe20000000800 */
[----:B------:R-:W-:Y:S01]  /*2190*/  @!PT LDS RZ, [RZ] ;  /* 0x00000000fffff984 */ /* 0x000fe20000000800 */
[----:B------:R-:W-:Y:S01]  /*21a0*/  @!PT LDS RZ, [RZ] ;  /* 0x00000000fffff984 */ /* 0x000fe20000000800 */
[----:B------:R-:W-:Y:S01]  /*21b0*/  @!PT LDS RZ, [RZ] ;  /* 0x00000000fffff984 */ /* 0x000fe20000000800 */
[----:B------:R3:W-:Y:S06]  /*21c0*/  MEMBAR.ALL.CTA ;  /* 0x0000000000007992 */ /* 0x0007ec0000008000 */
[----:B---3--:R-:W3:Y:S01]  /*21d0*/  FENCE.VIEW.ASYNC.S ;  /* 0x00000000000073c6 */ /* 0x008ee20000000000 */
[----:B--2---:R-:W-:-:S13]  /*21e0*/  LOP3.LUT P0, RZ, R6, 0x1, RZ, 0xc0, !PT ;  /* 0x0000000106ff7812 */ /* 0x004fda000780c0ff */
[----:B---3--:R-:W-:Y:S01]  /*21f0*/  VOTEU.ANY UP1, P0 ;  /* 0x0000000000ff7886 */ /* 0x008fe20000020100 */
[----:B------:R-:W-:-:S13]  /*2200*/  PLOP3.LUT P0, PT, PT, PT, UP1, 0x80, 0x8 ;  /* 0x000000000008781c */ /* 0x000fda0003f0f018 */
[----:B-1----:R-:W-:Y:S02]  /*2210*/  @P0 LOP3.LUT R2, R5, 0xffff, RZ, 0xc0, !PT ;  /* 0x0000ffff05020812 */ /* 0x002fe400078ec0ff */
[----:B------:R-:W-:Y:S02]  /*2220*/  @P0 MOV R8, R4 ;  /* 0x0000000400080202 */ /* 0x000fe40000000f00 */
[----:B------:R-:W-:Y:S01]  /*2230*/  @P0 R2UR UR6, R2 ;  /* 0x00000000020602ca */ /* 0x000fe200000e0000 */
[----:B------:R-:W-:Y:S01]  /*2240*/  VIADD R2, R3, 0x60 ;  /* 0x0000006003027836 */ /* 0x000fe20000000000 */
[----:B------:R-:W-:Y:S02]  /*2250*/  @P0 SHF.R.U32.HI R4, RZ, 0x10, R5 ;  /* 0x00000010ff040819 */ /* 0x000fe40000011605 */
[----:B------:R-:W-:Y:S02]  /*2260*/  @P0 R2UR UR8, R8 ;  /* 0x00000000080802ca */ /* 0x000fe400000e0000 */
[----:B------:R-:W-:-:S02]  /*2270*/  PRMT R2, RZ, 0x654, R2 ;  /* 0x00000654ff027816 */ /* 0x000fc40000000002 */
[----:B------:R-:W-:Y:S02]  /*2280*/  @P0 R2UR UR5, R4 ;  /* 0x00000000040502ca */ /* 0x000fe400000e0000 */
[----:B------:R1:W-:Y:S03]  /*2290*/  SYNCS.ARRIVE.TRANS64.RED.A1T0 RZ, [R2+URZ], RZ ;  /* 0x000000ff02ff79a7 */ /* 0x0003e600081004ff */
[----:B------:R-:W-:-:S04]  /*22a0*/  @UP1 UMOV UR29, UR6 ;  /* 0x00000006001d1c82 */ /* 0x000fc80008000000 */
[----:B------:R-:W-:-:S04]  /*22b0*/  @UP1 UMOV UR30, UR8 ;  /* 0x00000008001e1c82 */ /* 0x000fc80008000000 */
[----:B------:R-:W-:Y:S01]  /*22c0*/  @UP1 UMOV UR36, UR5 ;  /* 0x0000000500241c82 */ /* 0x000fe20008000000 */
[----:B------:R-:W-:Y:S05]  /*22d0*/  BRA.U !UP0, `(.L_x_40) ;  /* 0x0000000108d47547 */ /* 0x000fea000b800000 */
[----:B------:R-:W2:Y:S01]  /*22e0*/  LDCU.128 UR8, c[0x0][0xb10] ;  /* 0x00016200ff0877ac */ /* 0x000ea20008000c00 */
[----:B------:R-:W3:Y:S01]  /*22f0*/  LDCU UR5, c[0x0][0xb20] ;  /* 0x00016400ff0577ac */ /* 0x000ee20008000800 */
[----:B------:R-:W4:Y:S01]  /*2300*/  LDCU UR6, c[0x0][0xb0c] ;  /* 0x00016180ff0677ac */ /* 0x000f220008000800 */
[----:B------:R-:W1:Y:S01]  /*2310*/  LDCU.64 UR16, c[0x0][0xb28] ;  /* 0x00016500ff1077ac */ /* 0x000e620008000a00 */
[----:B------:R-:W-:Y:S02]  /*2320*/  UISETP.NE.AND UP3, UPT, UR13, 0x1, UPT ;  /* 0x000000010d00788c */ /* 0x000fe4000bf65270 */
[----:B--2---:R-:W-:Y:S02]  /*2330*/  UIMAD.WIDE.U32 UR26, UR22, UR11, URZ ;  /* 0x0000000b161a72a5 */ /* 0x004fe4000f8e00ff */
[----:B------:R-:W-:Y:S02]  /*2340*/  UIMAD.WIDE.U32 UR24, UR23, UR8, URZ ;  /* 0x00000008171872a5 */ /* 0x000fe4000f8e00ff */
[----:B------:R-:W-:-:S02]  /*2350*/  UIMAD.WIDE.U32 UR18, UR29, UR11, URZ ;  /* 0x0000000b1d1272a5 */ /* 0x000fc4000f8e00ff */
[----:B------:R-:W-:Y:S01]  /*2360*/  UISETP.NE.AND UP0, UPT, UR10, 0x1, UPT ;  /* 0x000000010a00788c */ /* 0x000fe2000bf05270 */
[----:B------:R-:W-:Y:S02]  /*2370*/  UMOV UR11, UR27 ;  /* 0x0000001b000b7c82 */ /* 0x000fe40008000000 */
[----:B------:R-:W-:Y:S01]  /*2380*/  UMOV UR12, UR25 ;  /* 0x00000019000c7c82 */ /* 0x000fe20008000000 */
[----:B---3--:R-:W-:Y:S02]  /*2390*/  USHF.R.U32.HI UR11, URZ, UR5, UR11 ;  /* 0x00000005ff0b7299 */ /* 0x008fe4000801160b */
[----:B----4-:R-:W-:Y:S02]  /*23a0*/  UISETP.NE.AND UP2, UPT, UR6, 0x1, UPT ;  /* 0x000000010600788c */ /* 0x010fe4000bf45270 */
[----:B------:R-:W-:Y:S02]  /*23b0*/  USHF.R.U32.HI UR12, URZ, UR9, UR12 ;  /* 0x00000009ff0c7299 */ /* 0x000fe4000801160c */
[----:B------:R-:W-:-:S02]  /*23c0*/  USEL UR11, UR22, UR11, !UP0 ;  /* 0x0000000b160b7287 */ /* 0x000fc4000c000000 */
[----:B------:R-:W-:Y:S02]  /*23d0*/  USEL UR12, UR23, UR12, !UP2 ;  /* 0x0000000c170c7287 */ /* 0x000fe4000d000000 */
[----:B-1----:R-:W-:Y:S02]  /*23e0*/  UIMAD.WIDE.U32 UR26, UR11, UR16, URZ ;  /* 0x000000100b1a72a5 */ /* 0x002fe4000f8e00ff */
[----:B------:R-:W-:Y:S02]  /*23f0*/  UIMAD.WIDE.U32 UR24, UR30, UR8, URZ ;  /* 0x000000081e1872a5 */ /* 0x000fe4000f8e00ff */
[----:B------:R-:W-:Y:S01]  /*2400*/  UIMAD.WIDE.U32 UR32, UR12, UR16, URZ ;  /* 0x000000100c2072a5 */ /* 0x000fe2000f8e00ff */
[----:B------:R-:W-:Y:S02]  /*2410*/  UMOV UR18, UR19 ;  /* 0x0000001300127c82 */ /* 0x000fe40008000000 */
[----:B------:R-:W-:Y:S01]  /*2420*/  UMOV UR26, UR27 ;  /* 0x0000001b001a7c82 */ /* 0x000fe20008000000 */
[----:B------:R-:W-:-:S02]  /*2430*/  USHF.R.U32.HI UR18, URZ, UR5, UR18 ;  /* 0x00000005ff127299 */ /* 0x000fc40008011612 */
[----:B------:R-:W-:Y:S01]  /*2440*/  @UP3 USHF.R.U32.HI UR11, URZ, UR17, UR26 ;  /* 0x00000011ff0b3299 */ /* 0x000fe2000801161a */
[----:B------:R-:W-:Y:S01]  /*2450*/  UMOV UR24, UR25 ;  /* 0x0000001900187c82 */ /* 0x000fe20008000000 */
[----:B------:R-:W-:Y:S01]  /*2460*/  UMOV UR32, UR33 ;  /* 0x0000002100207c82 */ /* 0x000fe20008000000 */
[----:B------:R-:W-:Y:S02]  /*2470*/  USHF.R.U32.HI UR24, URZ, UR9, UR24 ;  /* 0x00000009ff187299 */ /* 0x000fe40008011618 */
[----:B------:R-:W-:Y:S02]  /*2480*/  USEL UR18, UR29, UR18, !UP0 ;  /* 0x000000121d127287 */ /* 0x000fe4000c000000 */
[----:B------:R-:W-:Y:S02]  /*2490*/  @UP3 USHF.R.U32.HI UR12, URZ, UR17, UR32 ;  /* 0x00000011ff0c3299 */ /* 0x000fe40008011620 */
[----:B------:R-:W-:Y:S02]  /*24a0*/  UIMAD UR11, UR13, UR11, URZ ;  /* 0x0000000b0d0b72a4 */ /* 0x000fe4000f8e02ff */
[----:B------:R-:W-:-:S02]  /*24b0*/  USEL UR24, UR30, UR24, !UP2 ;  /* 0x000000181e187287 */ /* 0x000fc4000d000000 */
[----:B------:R-:W-:Y:S02]  /*24c0*/  UIMAD UR5, UR13, UR12, URZ ;  /* 0x0000000c0d0572a4 */ /* 0x000fe4000f8e02ff */
[----:B------:R-:W-:Y:S02]  /*24d0*/  UISETP.GE.AND UP0, UPT, UR18, UR11, UPT ;  /* 0x0000000b1200728c */ /* 0x000fe4000bf06270 */
[----:B------:R-:W-:Y:S02]  /*24e0*/  UIMAD.WIDE.U32 UR8, UR18, UR16, URZ ;  /* 0x00000010120872a5 */ /* 0x000fe4000f8e00ff */
[----:B------:R-:W-:Y:S02]  /*24f0*/  UISETP.GE.OR UP0, UPT, UR24, UR5, UP0 ;  /* 0x000000051800728c */ /* 0x000fe40008706670 */
[----:B------:R-:W-:Y:S02]  /*2500*/  UIMAD.WIDE.U32 UR26, UR24, UR16, URZ ;  /* 0x00000010181a72a5 */ /* 0x000fe4000f8e00ff */
[----:B------:R-:W-:Y:S01]  /*2510*/  UIADD3 UR8, UPT, UPT, -UR18, URZ, URZ ;  /* 0x000000ff12087290 */ /* 0x000fe2000fffe1ff */
[----:B------:R-:W-:Y:S01]  /*2520*/  UMOV UR5, UR9 ;  /* 0x0000000900057c82 */ /* 0x000fe20008000000 */
[----:B------:R-:W-:-:S02]  /*2530*/  UIADD3 UR9, UPT, UPT, -UR24, URZ, URZ ;  /* 0x000000ff18097290 */ /* 0x000fc4000fffe1ff */
[----:B------:R-:W-:-:S03]  /*2540*/  USHF.R.U32.HI UR5, URZ, UR17, UR5 ;  /* 0x00000011ff057299 */ /* 0x000fc60008011605 */
[----:B------:R-:W-:Y:S01]  /*2550*/  @!UP0 UMOV UR26, UR27 ;  /* 0x0000001b001a8c82 */ /* 0x000fe20008000000 */
[----:B------:R-:W-:Y:S02]  /*2560*/  UIMAD UR8, UR10, UR8, UR29 ;  /* 0x000000080a0872a4 */ /* 0x000fe4000f8e021d */
[----:B------:R-:W-:Y:S02]  /*2570*/  USEL UR5, UR18, UR5, !UP3 ;  /* 0x0000000512057287 */ /* 0x000fe4000d800000 */
[----:B------:R-:W-:Y:S02]  /*2580*/  @!UP0 USHF.R.U32.HI UR17, URZ, UR17, UR26 ;  /* 0x00000011ff118299 */ /* 0x000fe4000801161a */
[----:B------:R-:W-:Y:S02]  /*2590*/  UIADD3 UR11, UPT, UPT, -UR5, URZ, URZ ;  /* 0x000000ff050b7290 */ /* 0x000fe4000fffe1ff */
[----:B------:R-:W-:Y:S02]  /*25a0*/  @!UP0 USEL UR17, UR24, UR17, !UP3 ;  /* 0x0000001118118287 */ /* 0x000fe4000d800000 */
[----:B------:R-:W-:-:S02]  /*25b0*/  UIMAD UR11, UR13, UR11, UR18 ;  /* 0x0000000b0d0b72a4 */ /* 0x000fc4000f8e0212 */
[----:B------:R-:W-:Y:S02]  /*25c0*/  @!UP0 UIADD3 UR5, UPT, UPT, UR5, -UR17, URZ ;  /* 0x8000001105058290 */ /* 0x000fe4000fffe0ff */
[----:B------:R-:W-:Y:S02]  /*25d0*/  @!UP0 UIMAD UR11, UR11, UR12, UR17 ;  /* 0x0000000c0b0b82a4 */ /* 0x000fe4000f8e0211 */
[----:B------:R-:W-:Y:S02]  /*25e0*/  @!UP0 UIMAD UR18, UR13, UR5, UR24 ;  /* 0x000000050d1282a4 */ /* 0x000fe4000f8e0218 */
[----:B------:R-:W-:Y:S02]  /*25f0*/  UIMAD UR9, UR6, UR9, UR30 ;  /* 0x00000009060972a4 */ /* 0x000fe4000f8e021e */
[----:B------:R-:W-:Y:S01]  /*2600*/  UIMAD UR29, UR18, UR10, UR8 ;  /* 0x0000000a121d72a4 */ /* 0x000fe2000f8e0208 */
[----:B------:R-:W-:Y:S02]  /*2610*/  @!UP0 UMOV UR24, UR11 ;  /* 0x0000000b00188c82 */ /* 0x000fe40008000000 */
[----:B------:R-:W-:-:S12]  /*2620*/  UIMAD UR30, UR24, UR6, UR9 ;  /* 0x00000006181e72a4 */ /* 0x000fd8000f8e0209 */
.L_x_40:
[----:B------:R-:W2:Y:S02]  /*2630*/  LDCU UR5, c[0x0][0xb30] ;  /* 0x00016600ff0577ac */ /* 0x000ea40008000800 */
[----:B--2---:R-:W-:-:S09]  /*2640*/  UISETP.NE.AND UP0, UPT, UR5, 0x1, UPT ;  /* 0x000000010500788c */ /* 0x004fd2000bf05270 */
[----:B------:R-:W-:Y:S05]  /*2650*/  BRA.U UP0, `(.L_x_41) ;  /* 0x0000000100447547 */ /* 0x000fea000b800000 */
[----:B------:R-:W2:Y:S01]  /*2660*/  LDCU.128 UR8, c[0x0][0xb10] ;  /* 0x00016200ff0877ac */ /* 0x000ea20008000c00 */
[----:B------:R-:W3:Y:S01]  /*2670*/  LDCU UR6, c[0x0][0xb0c] ;  /* 0x00016180ff0677ac */ /* 0x000ee20008000800 */
[----:B------:R-:W4:Y:S01]  /*2680*/  LDCU UR5, c[0x0][0xb20] ;  /* 0x00016400ff0577ac */ /* 0x000f220008000800 */
[----:B--2---:R-:W-:Y:S02]  /*2690*/  UIMAD.WIDE.U32 UR18, UR30, UR8, URZ ;  /* 0x000000081e1272a5 */ /* 0x004fe4000f8e00ff */
[----:B------:R-:W-:Y:S02]  /*26a0*/  UIMAD.WIDE.U32 UR16, UR29, UR11, URZ ;  /* 0x0000000b1d1072a5 */ /* 0x000fe4000f8e00ff */
[----:B---3--:R-:W-:Y:S02]  /*26b0*/  UISETP.NE.AND UP2, UPT, UR6, 0x1, UPT ;  /* 0x000000010600788c */ /* 0x008fe4000bf45270 */
[----:B------:R-:W-:Y:S01]  /*26c0*/  UISETP.NE.AND UP0, UPT, UR10, 0x1, UPT ;  /* 0x000000010a00788c */ /* 0x000fe2000bf05270 */
[----:B------:R-:W-:-:S02]  /*26d0*/  UMOV UR8, UR19 ;  /* 0x0000001300087c82 */ /* 0x000fc40008000000 */
[----:B------:R-:W-:Y:S01]  /*26e0*/  UMOV UR16, UR17 ;  /* 0x0000001100107c82 */ /* 0x000fe20008000000 */
[----:B------:R-:W-:Y:S02]  /*26f0*/  USHF.R.U32.HI UR8, URZ, UR9, UR8 ;  /* 0x00000009ff087299 */ /* 0x000fe40008011608 */
[----:B----4-:R-:W-:Y:S02]  /*2700*/  USHF.R.U32.HI UR5, URZ, UR5, UR16 ;  /* 0x00000005ff057299 */ /* 0x010fe40008011610 */
[----:B------:R-:W-:Y:S02]  /*2710*/  USEL UR8, UR30, UR8, !UP2 ;  /* 0x000000081e087287 */ /* 0x000fe4000d000000 */
[----:B------:R-:W-:-:S04]  /*2720*/  USEL UR5, UR29, UR5, !UP0 ;  /* 0x000000051d057287 */ /* 0x000fc8000c000000 */
[----:B------:R-:W-:Y:S02]  /*2730*/  UIADD3 UR9, UPT, UPT, UR8, -UR5, URZ ;  /* 0x8000000508097290 */ /* 0x000fe4000fffe0ff */
[----:B------:R-:W-:Y:S02]  /*2740*/  UIADD3 UR5, UPT, UPT, -UR8, UR5, URZ ;  /* 0x0000000508057290 */ /* 0x000fe4000fffe1ff */
[----:B------:R-:W-:Y:S02]  /*2750*/  UIMAD UR29, UR9, UR10, UR29 ;  /* 0x0000000a091d72a4 */ /* 0x000fe4000f8e021d */
[----:B------:R-:W-:-:S12]  /*2760*/  UIMAD UR30, UR5, UR6, UR30 ;  /* 0x00000006051e72a4 */ /* 0x000fd8000f8e021e */
.L_x_41:
[----:B-1----:R-:W-:Y:S01]  /*2770*/  VIADD R2, R9, 0x1 ;  /* 0x0000000109027836 */ /* 0x002fe20000000000 */
[----:B------:R-:W-:Y:S01]  /*2780*/  PLOP3.LUT P1, PT, PT, PT, PT, 0x80, 0x8 ;  /* 0x000000000008781c */ /* 0x000fe20003f2f070 */
[----:B------:R-:W-:Y:S02]  /*2790*/  UIADD3 UR55, UPT, UPT, UR30, UR49, URZ ;  /* 0x000000311e377290 */ /* 0x000fe4000fffe0ff */
[----:B------:R-:W-:Y:S01]  /*27a0*/  UIADD3 UR54, UPT, UPT, UR29, UR48, URZ ;  /* 0x000000301d367290 */ /* 0x000fe2000fffe0ff */
[----:B------:R-:W-:-:S04]  /*27b0*/  ISETP.NE.AND P0, PT, R2, 0x2, PT ;  /* 0x000000020200780c */ /* 0x000fc80003f05270 */
[----:B------:R-:W-:Y:S02]  /*27c0*/  SEL R3, RZ, 0x1, P0 ;  /* 0x00000001ff037807 */ /* 0x000fe40000000000 */
[----:B------:R-:W-:Y:S02]  /*27d0*/  SEL R9, R2, RZ, P0 ;  /* 0x000000ff02097207 */ /* 0x000fe40000000000 */
[----:B------:R-:W-:Y:S01]  /*27e0*/  LOP3.LUT R12, R12, R3, RZ, 0x3c, !PT ;  /* 0x000000030c0c7212 */ /* 0x000fe200078e3cff */
[----:B------:R-:W-:Y:S06]  /*27f0*/  BRA.U UP1, `(.L_x_42) ;  /* 0xffffffed01e47547 */ /* 0x000fec000b83ffff */
[----:B------:R-:W-:Y:S01]  /*2800*/  UIADD3 UR14, UPT, UPT, UR14, 0x10, URZ ;  /* 0x000000100e0e7890 */ /* 0x000fe2000fffe0ff */
[----:B------:R-:W-:-:S03]  /*2810*/  SHF.L.U32 R2, R0, 0x1f, RZ ;  /* 0x0000001f00027819 */ /* 0x000fc600000006ff */
[----:B------:R-:W-:-:S09]  /*2820*/  ULEA UR4, UR31, UR14, 0x3 ;  /* 0x0000000e1f047291 */ /* 0x000fd2000f8e18ff */
[----:B------:R-:W1:Y:S02]  /*2830*/  SYNCS.PHASECHK.TRANS64.TRYWAIT P0, [UR4], R2 ;  /* 0x00000002ff0075a7 */ /* 0x000e640008001104 */
[----:B-1----:R-:W-:Y:S05]  /*2840*/  @!P0 BRA `(.L_x_43) ;  /* 0x0000007c00988947 */ /* 0x002fea0003800000 */
.L_x_126:
[----:B------:R-:W-:-:S04]  /*2850*/  UIADD3 UR5, UPT, UPT, UR31, 0x1, URZ ;  /* 0x000000011f057890 */ /* 0x000fc8000fffe0ff */
[----:B------:R-:W-:-:S04]  /*2860*/  UISETP.NE.AND UP0, UPT, UR5, 0x2, UPT ;  /* 0x000000020500788c */ /* 0x000fc8000bf05270 */
[----:B------:R-:W-:Y:S02]  /*2870*/  USEL UR4, URZ, 0x1, UP0 ;  /* 0x00000001ff047887 */ /* 0x000fe40008000000 */
[----:B------:R-:W-:-:S04]  /*2880*/  USEL UR5, UR5, URZ, UP0 ;  /* 0x000000ff05057287 */ /* 0x000fc80008000000 */
[----:B------:R-:W-:Y:S01]  /*2890*/  ULEA UR5, UR5, UR14, 0x3 ;  /* 0x0000000e05057291 */ /* 0x000fe2000f8e18ff */
[----:B-1----:R-:W-:-:S04]  /*28a0*/  LOP3.LUT R2, R0, UR4, RZ, 0x3c, !PT ;  /* 0x0000000400027c12 */ /* 0x002fc8000f8e3cff */
[----:B------:R-:W-:Y:S01]  /*28b0*/  SHF.L.U32 R2, R2, 0x1f, RZ ;  /* 0x0000001f02027819 */ /* 0x000fe200000006ff */
[----:B------:R-:W-:-:S07]  /*28c0*/  IMAD.U32 R0, RZ, RZ, UR5 ;  /* 0x00000005ff007e24 */ /* 0x000fce000f8e00ff */
.L_x_44:
[----:B-1----:R1:W2:Y:S02]  /*28d0*/  SYNCS.PHASECHK.TRANS64.TRYWAIT P0, [R0+URZ], R2 ;  /* 0x00000002000075a7 */ /* 0x0022a400080011ff */
[----:B--2---:R-:W-:Y:S05]  /*28e0*/  @!P0 NANOSLEEP.SYNCS 0x989680 ;  /* 0x009896800000895d */ /* 0x004fea0003900000 */
[----:B------:R-:W2:Y:S02]  /*28f0*/  @!P0 SYNCS.PHASECHK.TRANS64 P0, [R0+URZ], R2 ;  /* 0x00000002000085a7 */ /* 0x000ea400080010ff */
[----:B--2---:R-:W-:Y:S05]  /*2900*/  @P0 EXIT ;  /* 0x000000000000094d */ /* 0x004fea0003800000 */
[----:B------:R-:W-:Y:S05]  /*2910*/  BRA `(.L_x_44) ;  /* 0xfffffffc00ec7947 */ /* 0x000fea000383ffff */
.L_x_22:
[----:B------:R-:W-:-:S04]  /*2920*/  UISETP.NE.AND UP0, UPT, UR7, URZ, UPT ;  /* 0x000000ff0700728c */ /* 0x000fc8000bf05270 */
[----:B------:R-:W-:-:S09]  /*2930*/  UISETP.NE.OR UP0, UPT, UR5, 0x1, UP0 ;  /* 0x000000010500788c */ /* 0x000fd20008705670 */
[----:B------:R-:W-:Y:S05]  /*2940*/  BRA.U UP0, `(.L_x_45) ;  /* 0x0000000500507547 */ /* 0x000fea000b800000 */
[----:B------:R-:W-:Y:S01]  /*2950*/  HFMA2 R9, -RZ, RZ, 0, 0 ;  /* 0x00000000ff097431 */ /* 0x000fe200000001ff */
[----:B------:R-:W-:Y:S01]  /*2960*/  ISETP.GE.U32.AND P2, PT, R14, 0x2, PT ;  /* 0x000000020e00780c */ /* 0x000fe20003f46070 */
[----:B------:R-:W-:Y:S01]  /*2970*/  IMAD.MOV.U32 R10, RZ, RZ, 0x1 ;  /* 0x00000001ff0a7424 */ /* 0x000fe200078e00ff */
[----:B------:R-:W-:Y:S01]  /*2980*/  MOV R4, RZ ;  /* 0x000000ff00047202 */ /* 0x000fe20000000f00 */
[----:B------:R-:W-:Y:S01]  /*2990*/  IMAD.MOV.U32 R12, RZ, RZ, RZ ;  /* 0x000000ffff0c7224 */ /* 0x000fe200078e00ff */
[----:B------:R-:W-:Y:S01]  /*29a0*/  UMOV UR4, 0x400 ;  /* 0x0000040000047882 */ /* 0x000fe20000000000 */
[----:B------:R-:W-:Y:S01]  /*29b0*/  IMAD.MOV.U32 R11, RZ, RZ, RZ ;  /* 0x000000ffff0b7224 */ /* 0x000fe200078e00ff */
[----:B------:R-:W-:Y:S01]  /*29c0*/  ULEA UR7, UR7, UR4, 0x18 ;  /* 0x0000000407077291 */ /* 0x000fe2000f8ec0ff */
[----:B------:R-:W-:-:S11]  /*29d0*/  UMOV UR6, URZ ;  /* 0x000000ff00067c82 */ /* 0x000fd60008000000 */
.L_x_49:
[----:B------:R-:W-:Y:S02]  /*29e0*/  LEA R0, R4, UR7, 0x3 ;  /* 0x0000000704007c11 */ /* 0x000fe4000f8e18ff */
[----:B------:R-:W-:-:S03]  /*29f0*/  SHF.L.U32 R2, R11, 0x1f, RZ ;  /* 0x0000001f0b027819 */ /* 0x000fc600000006ff */
[----:B------:R-:W-:Y:S01]  /*2a00*/  VIADD R3, R0, 0xc0 ;  /* 0x000000c000037836 */ /* 0x000fe20000000000 */
[----:B------:R-:W2:Y:S02]  /*2a10*/  SYNCS.PHASECHK.TRANS64.TRYWAIT P0, [R0+URZ+0xb0], R2 ;  /* 0x0000b002000075a7 */ /* 0x000ea400080011ff */
[----:B--2---:R-:W-:Y:S05]  /*2a20*/  @!P0 BRA `(.L_x_46) ;  /* 0x0000007c00388947 */ /* 0x004fea0003800000 */
.L_x_127:
[----:B------:R-:W-:Y:S01]  /*2a30*/  ULEA UR5, UR6, UR7, 0x3 ;  /* 0x0000000706057291 */ /* 0x000fe2000f8e18ff */
[----:B--2---:R-:W-:Y:S01]  /*2a40*/  PRMT R0, RZ, 0x654, R3 ;  /* 0x00000654ff007816 */ /* 0x004fe20000000003 */
[----:B------:R-:W-:Y:S01]  /*2a50*/  @!P2 IMAD.MOV.U32 R5, RZ, RZ, 0x10 ;  /* 0x00000010ff05a424 */ /* 0x000fe200078e00ff */
[----:B------:R-:W-:Y:S01]  /*2a60*/  SHF.L.U32 R2, R10, 0x1f, RZ ;  /* 0x0000001f0a027819 */ /* 0x000fe200000006ff */
[----:B------:R-:W-:Y:S01]  /*2a70*/  UIADD3 UR4, UPT, UPT, UR5, 0x50, URZ ;  /* 0x0000005005047890 */ /* 0x000fe2000fffe0ff */
[----:B------:R2:W-:Y:S04]  /*2a80*/  SYNCS.ARRIVE.TRANS64.RED.A1T0 RZ, [R0+URZ], RZ ;  /* 0x000000ff00ff79a7 */ /* 0x0005e800081004ff */
[----:B------:R-:W3:Y:S01]  /*2a90*/  SYNCS.PHASECHK.TRANS64.TRYWAIT P0, [UR5+0x60], R2 ;  /* 0x00006002ff0075a7 */ /* 0x000ee20008001105 */
[----:B--2---:R-:W-:-:S05]  /*2aa0*/  IMAD.U32 R0, RZ, RZ, UR4 ;  /* 0x00000004ff007e24 */ /* 0x004fca000f8e00ff */
[----:B------:R-:W-:Y:S01]  /*2ab0*/  PRMT R0, R14, 0x654, R0 ;  /* 0x000006540e007816 */ /* 0x000fe20000000000 */
[----:B---3--:R-:W-:Y:S06]  /*2ac0*/  @!P0 BRA `(.L_x_47) ;  /* 0x0000007c00248947 */ /* 0x008fec0003800000 */
.L_x_129:
[----:B------:R-:W-:Y:S01]  /*2ad0*/  ULEA UR4, UR6, UR7, 0x4 ;  /* 0x0000000706047291 */ /* 0x000fe2000f8e20ff */
[----:B------:R-:W-:Y:S01]  /*2ae0*/  SEL R13, R0, R13, !P2 ;  /* 0x0000000d000d7207 */ /* 0x000fe20005000000 */
[----:B------:R-:W-:Y:S01]  /*2af0*/  UIADD3 UR5, UPT, UPT, UR5, 0x50, URZ ;  /* 0x0000005005057890 */ /* 0x000fe2000fffe0ff */
[----:B------:R-:W-:Y:S01]  /*2b00*/  LEA R0, R9, UR7, 0x3 ;  /* 0x0000000709007c11 */ /* 0x000fe2000f8e18ff */
[----:B------:R-:W-:Y:S01]  /*2b10*/  UIADD3 UR4, UPT, UPT, UR4, 0xe0, URZ ;  /* 0x000000e004047890 */ /* 0x000fe2000fffe0ff */
[----:B--2---:R-:W-:Y:S01]  /*2b20*/  SHF.L.U32 R2, R12, 0x1f, RZ ;  /* 0x0000001f0c027819 */ /* 0x004fe200000006ff */
[----:B------:R2:W-:Y:S01]  /*2b30*/  @!P2 SYNCS.ARRIVE.TRANS64.RED RZ, [R13+URZ], R5 ;  /* 0x000000050dffa9a7 */ /* 0x0005e200080004ff */
[----:B------:R-:W-:Y:S01]  /*2b40*/  UIADD3 UR6, UPT, UPT, UR6, 0x1, URZ ;  /* 0x0000000106067890 */ /* 0x000fe2000fffe0ff */
[----:B------:R-:W-:-:S03]  /*2b50*/  VIADD R8, R4, 0x1 ;  /* 0x0000000104087836 */ /* 0x000fc60000000000 */
[----:B------:R-:W-:Y:S02]  /*2b60*/  UISETP.NE.AND UP0, UPT, UR6, 0x2, UPT ;  /* 0x000000020600788c */ /* 0x000fe4000bf05270 */
[----:B------:R-:W-:Y:S06]  /*2b70*/  UGETNEXTWORKID.BROADCAST [UR4], [UR5] ;  /* 0x00000000040073ca */ /* 0x000fec0008000100 */
[----:B------:R-:W-:Y:S01]  /*2b80*/  USEL UR4, URZ, 0x1, UP0 ;  /* 0x00000001ff047887 */ /* 0x000fe20008000000 */
[----:B------:R-:W-:Y:S01]  /*2b90*/  ISETP.NE.AND P0, PT, R8, 0x2, PT ;  /* 0x000000020800780c */ /* 0x000fe20003f05270 */
[----:B------:R-:W-:Y:S01]  /*2ba0*/  USEL UR6, UR6, URZ, UP0 ;  /* 0x000000ff06067287 */ /* 0x000fe20008000000 */
[----:B------:R-:W3:Y:S03]  /*2bb0*/  SYNCS.PHASECHK.TRANS64.TRYWAIT P1, [R0+URZ+0x50], R2 ;  /* 0x00005002000075a7 */ /* 0x000ee600080211ff */
[----:B------:R-:W-:Y:S01]  /*2bc0*/  LOP3.LUT R10, R10, UR4, RZ, 0x3c, !PT ;  /* 0x000000040a0a7c12 */ /* 0x000fe2000f8e3cff */
[----:B--23--:R-:W-:Y:S07]  /*2bd0*/  @!P1 BRA `(.L_x_48) ;  /* 0x0000007800f89947 */ /* 0x00cfee0003800000 */
.L_x_130:
[----:B--2---:R-:W-:Y:S01]  /*2be0*/  LEA R2, R9, UR7, 0x4 ;  /* 0x0000000709027c11 */ /* 0x004fe2000f8e20ff */
[----:B------:R-:W-:-:S04]  /*2bf0*/  VIADD R0, R0, 0x60 ;  /* 0x0000006000007836 */ /* 0x000fc80000000000 */
[----:B------:R2:W3:Y:S01]  /*2c00*/  LDS.128 R4, [R2+0xe0] ;  /* 0x0000e00002047984 */ /* 0x0004e20000000c00 */
[----:B------:R-:W-:Y:S01]  /*2c10*/  PRMT R0, RZ, 0x654, R0 ;  /* 0x00000654ff007816 */ /* 0x000fe20000000000 */
[----:B------:R-:W-:Y:S01]  /*2c20*/  @!PT LDS RZ, [RZ] ;  /* 0x00000000fffff984 */ /* 0x000fe20000000800 */
[----:B------:R-:W-:Y:S01]  /*2c30*/  @!PT LDS RZ, [RZ] ;  /* 0x00000000fffff984 */ /* 0x000fe20000000800 */
[----:B------:R-:W-:Y:S01]  /*2c40*/  @!PT LDS RZ, [RZ] ;  /* 0x00000000fffff984 */ /* 0x000fe20000000800 */
[----:B------:R-:W-:Y:S01]  /*2c50*/  @!PT LDS RZ, [RZ] ;  /* 0x00000000fffff984 */ /* 0x000fe20000000800 */
[----:B------:R4:W-:Y:S06]  /*2c60*/  MEMBAR.ALL.CTA ;  /* 0x0000000000007992 */ /* 0x0009ec0000008000 */
[----:B----4-:R-:W4:Y:S01]  /*2c70*/  FENCE.VIEW.ASYNC.S ;  /* 0x00000000000073c6 */ /* 0x010f220000000000 */
[----:B--2---:R-:W-:-:S04]  /*2c80*/  SEL R2, RZ, 0x1, P0 ;  /* 0x00000001ff027807 */ /* 0x004fc80000000000 */
[----:B------:R-:W-:Y:S01]  /*2c90*/  LOP3.LUT R11, R11, R2, RZ, 0x3c, !PT ;  /* 0x000000020b0b7212 */ /* 0x000fe200078e3cff */
[----:B----4-:R2:W-:Y:S01]  /*2ca0*/  SYNCS.ARRIVE.TRANS64.RED.A1T0 RZ, [R0+URZ], RZ ;  /* 0x000000ff00ff79a7 */ /* 0x0105e200081004ff */
[----:B---3--:R-:W-:Y:S02]  /*2cb0*/  LOP3.LUT P3, RZ, R6, 0x1, RZ, 0xc0, !PT ;  /* 0x0000000106ff7812 */ /* 0x008fe4000786c0ff */
[----:B------:R-:W-:Y:S01]  /*2cc0*/  SEL R4, R8, RZ, P0 ;  /* 0x000000ff08047207 */ /* 0x000fe20000000000 */
[----:B--2---:R-:W-:-:S05]  /*2cd0*/  VIADD R0, R9, 0x1 ;  /* 0x0000000109007836 */ /* 0x004fca0000000000 */
[----:B------:R-:W-:-:S04]  /*2ce0*/  ISETP.NE.AND P1, PT, R0, 0x2, PT ;  /* 0x000000020000780c */ /* 0x000fc80003f25270 */
[----:B------:R-:W-:Y:S02]  /*2cf0*/  SEL R3, RZ, 0x1, P1 ;  /* 0x00000001ff037807 */ /* 0x000fe40000800000 */
[----:B------:R-:W-:Y:S02]  /*2d00*/  SEL R9, R0, RZ, P1 ;  /* 0x000000ff00097207 */ /* 0x000fe40000800000 */
[----:B------:R-:W-:Y:S01]  /*2d10*/  LOP3.LUT R12, R12, R3, RZ, 0x3c, !PT ;  /* 0x000000030c0c7212 */ /* 0x000fe200078e3cff */
[----:B------:R-:W-:Y:S06]  /*2d20*/  @P3 BRA `(.L_x_49) ;  /* 0xfffffffc002c3947 */ /* 0x000fec000383ffff */
[----:B------:R-:W-:Y:S01]  /*2d30*/  ULEA UR5, UR6, UR7, 0x3 ;  /* 0x0000000706057291 */ /* 0x000fe2000f8e18ff */
[----:B------:R-:W-:-:S08]  /*2d40*/  SHF.L.U32 R0, R10, 0x1f, RZ ;  /* 0x0000001f0a007819 */ /* 0x000fd000000006ff */
[----:B------:R-:W2:Y:S02]  /*2d50*/  SYNCS.PHASECHK.TRANS64 P0, [UR5+0x60], R0 ;  /* 0x00006000ff0075a7 */ /* 0x000ea40008001005 */
[----:B--2---:R-:W-:Y:S05]  /*2d60*/  @P0 BRA `(.L_x_50) ;  /* 0x0000000000080947 */ /* 0x004fea0003800000 */
[----:B------:R-:W2:Y:S02]  /*2d70*/  SYNCS.PHASECHK.TRANS64.TRYWAIT P0, [UR5+0x60], R0 ;  /* 0x00006000ff0075a7 */ /* 0x000ea40008001105 */
[----:B--2---:R-:W-:Y:S05]  /*2d80*/  @!P0 BRA `(.L_x_51) ;  /* 0x0000007800a08947 */ /* 0x004fea0003800000 */
.L_x_50:
[----:B------:R-:W-:-:S04]  /*2d90*/  UIADD3 UR4, UPT, UPT, UR6, 0x1, URZ ;  /* 0x0000000106047890 */ /* 0x000fc8000fffe0ff */
[----:B------:R-:W-:-:S04]  /*2da0*/  UISETP.NE.AND UP0, UPT, UR4, 0x2, UPT ;  /* 0x000000020400788c */ /* 0x000fc8000bf05270 */
[----:B------:R-:W-:Y:S02]  /*2db0*/  USEL UR8, URZ, 0x1, UP0 ;  /* 0x00000001ff087887 */ /* 0x000fe40008000000 */
[----:B------:R-:W-:-:S04]  /*2dc0*/  USEL UR4, UR4, URZ, UP0 ;  /* 0x000000ff04047287 */ /* 0x000fc80008000000 */
[----:B------:R-:W-:Y:S01]  /*2dd0*/  ULEA UR4, UR4, UR7, 0x3 ;  /* 0x0000000704047291 */ /* 0x000fe2000f8e18ff */
[----:B--2---:R-:W-:-:S04]  /*2de0*/  LOP3.LUT R2, R10, UR8, RZ, 0x3c, !PT ;  /* 0x000000080a027c12 */ /* 0x004fc8000f8e3cff */
[----:B------:R-:W-:-:S04]  /*2df0*/  SHF.L.U32 R0, R2, 0x1f, RZ ;  /* 0x0000001f02007819 */ /* 0x000fc800000006ff */
[----:B------:R-:W2:Y:S02]  /*2e00*/  SYNCS.PHASECHK.TRANS64 P0, [UR4+0x60], R0 ;  /* 0x00006000ff0075a7 */ /* 0x000ea40008001004 */
[----:B-12---:R-:W-:Y:S05]  /*2e10*/  @P0 EXIT ;  /* 0x000000000000094d */ /* 0x006fea0003800000 */
[----:B------:R-:W-:Y:S02]  /*2e20*/  SHF.L.U32 R2, R2, 0x1f, RZ ;  /* 0x0000001f02027819 */ /* 0x000fe400000006ff */
[----:B------:R-:W-:-:S07]  /*2e30*/  MOV R0, UR4 ;  /* 0x0000000400007c02 */ /* 0x000fce0008000f00 */
.L_x_52:
[----:B-1----:R1:W2:Y:S02]  /*2e40*/  SYNCS.PHASECHK.TRANS64.TRYWAIT P0, [R0+URZ+0x60], R2 ;  /* 0x00006002000075a7 */ /* 0x0022a400080011ff */
[----:B--2---:R-:W-:Y:S05]  /*2e50*/  @!P0 NANOSLEEP.SYNCS 0x989680 ;  /* 0x009896800000895d */ /* 0x004fea0003900000 */
[----:B------:R-:W2:Y:S02]  /*2e60*/  @!P0 SYNCS.PHASECHK.TRANS64 P0, [R0+URZ+0x60], R2 ;  /* 0x00006002000085a7 */ /* 0x000ea400080010ff */
[----:B--2---:R-:W-:Y:S05]  /*2e70*/  @P0 EXIT ;  /* 0x000000000000094d */ /* 0x004fea0003800000 */
[----:B------:R-:W-:Y:S05]  /*2e80*/  BRA `(.L_x_52) ;  /* 0xfffffffc00ec7947 */ /* 0x000fea000383ffff */
.L_x_45:
[----:B------:R-:W-:Y:S05]  /*2e90*/  BRA.U UP4, `(.L_x_53) ;  /* 0x0000001104447547 */ /* 0x000fea000b800000 */
[----:B------:R-:W-:Y:S01]  /*2ea0*/  UMOV UR4, 0x40 ;  /* 0x0000004000047882 */ /* 0x000fe20000000000 */
[----:B------:R-:W-:Y:S01]  /*2eb0*/  NOP ;  /* 0x0000000000007918 */ /* 0x000fe20000000000 */
[----:B------:R-:W-:Y:S01]  /*2ec0*/  ULEA UR4, UR7, UR4, 0x18 ;  /* 0x0000000407047291 */ /* 0x000fe2000f8ec0ff */
[----:B------:R-:W-:Y:S02]  /*2ed0*/  UMOV UR5, 0x400 ;  /* 0x0000040000057882 */ /* 0x000fe40000000000 */
[----:B------:R-:W-:-:S06]  /*2ee0*/  ULEA UR7, UR7, UR5, 0x18 ;  /* 0x0000000507077291 */ /* 0x000fcc000f8ec0ff */
[----:B------:R-:W2:Y:S02]  /*2ef0*/  LDS.U8 R0, [UR4+0x1c] ;  /* 0x00001c04ff007984 */ /* 0x000ea40008000000 */
[----:B--2---:R-:W-:-:S13]  /*2f00*/  ISETP.NE.AND P0, PT, R0, RZ, PT ;  /* 0x000000ff0000720c */ /* 0x004fda0003f05270 */
[----:B------:R-:W-:Y:S05]  /*2f10*/  @P0 BRA `(.L_x_54) ;  /* 0x0000000000580947 */ /* 0x000fea0003800000 */
[----:B------:R-:W-:-:S13]  /*2f20*/  ELECT P0, URZ, PT ;  /* 0x0000000000ff782f */ /* 0x000fda0003800000 */
[----:B------:R-:W-:Y:S05]  /*2f30*/  @!P0 BRA `(.L_x_55) ;  /* 0x0000000000608947 */ /* 0x000fea0003800000 */
[----:B------:R-:W-:Y:S01]  /*2f40*/  UMOV UR5, 0x10 ;  /* 0x0000001000057882 */ /* 0x000fe20000000000 */
[----:B------:R-:W-:Y:S01]  /*2f50*/  HFMA2 R2, -RZ, RZ, 0, 5.9604644775390625e-08 ;  /* 0x00000001ff027431 */ /* 0x000fe200000001ff */
[----:B------:R-:W-:-:S03]  /*2f60*/  MOV R3, 0xffff ;  /* 0x0000ffff00037802 */ /* 0x000fc60000000f00 */
[----:B------:R-:W-:Y:S04]  /*2f70*/  DEPBAR.LE SB2, 0x36 ;  /* 0x0000ad800000791a */ /* 0x000fe80000000000 */
[----:B------:R-:W2:Y:S02]  /*2f80*/  UTCATOMSWS.FIND_AND_SET.ALIGN UP0, UR5, UR5 ;  /* 0x00000005000575e3 */ /* 0x000ea40008000800 */
[----:B--2---:R-:W-:Y:S01]  /*2f90*/  MOV R0, UR5 ;  /* 0x0000000500007c02 */ /* 0x004fe20008000f00 */
[----:B------:R-:W-:Y:S06]  /*2fa0*/  BRA.U UP0, `(.L_x_56) ;  /* 0x0000000100187547 */ /* 0x000fec000b800000 */
.L_x_57:
[----:B------:R-:W-:Y:S05]  /*2fb0*/  NANOSLEEP 0x64 ;  /* 0x000000640000795d */ /* 0x000fea0003800000 */
[----:B------:R-:W-:-:S05]  /*2fc0*/  UMOV UR5, 0x10 ;  /* 0x0000001000057882 */ /* 0x000fca0000000000 */
[----:B------:R-:W-:Y:S04]  /*2fd0*/  DEPBAR.LE SB2, 0x36 ;  /* 0x0000ad800000791a */ /* 0x000fe80000000000 */
[----:B------:R-:W2:Y:S02]  /*2fe0*/  UTCATOMSWS.FIND_AND_SET.ALIGN UP0, UR5, UR5 ;  /* 0x00000005000575e3 */ /* 0x000ea40008000800 */
[----:B--2---:R-:W-:Y:S01]  /*2ff0*/  MOV R0, UR5 ;  /* 0x0000000500007c02 */ /* 0x004fe20008000f00 */
[----:B------:R-:W-:Y:S05]  /*3000*/  BRA.U !UP0, `(.L_x_57) ;  /* 0xfffffffd08e87547 */ /* 0x000fea000b83ffff */
.L_x_56:
[-C--:B------:R-:W-:Y:S02]  /*3010*/  SHF.L.U32 R3, R3, R0.reuse, RZ ;  /* 0x0000000003037219 */ /* 0x080fe400000006ff */
[----:B------:R-:W-:Y:S01]  /*3020*/  SHF.L.U32 R2, R2, R0, RZ ;  /* 0x0000000002027219 */ /* 0x000fe200000006ff */
[----:B------:R-:W-:Y:S02]  /*3030*/  IMAD.SHL.U32 R0, R0, 0x20, RZ ;  /* 0x0000002000007824 */ /* 0x000fe400078e00ff */
[----:B------:R2:W-:Y:S04]  /*3040*/  ATOMS.OR RZ, [UR4+0x14], R3 ;  /* 0x00001403ffff798c */ /* 0x0005e8000b000004 */
[----:B------:R2:W-:Y:S04]  /*3050*/  ATOMS.OR RZ, [UR4+0x18], R2 ;  /* 0x00001802ffff798c */ /* 0x0005e8000b000004 */
[----:B------:R2:W-:Y:S01]  /*3060*/  STS [UR7+0x100], R0 ;  /* 0x00010000ff007988 */ /* 0x0005e20008000807 */
[----:B------:R-:W-:Y:S05]  /*3070*/  BRA `(.L_x_55) ;  /* 0x0000000000107947 */ /* 0x000fea0003800000 */
.L_x_54:
[----:B------:R-:W-:Y:S02]  /*3080*/  MOV R0, 0xffffffff ;  /* 0xffffffff00007802 */ /* 0x000fe40000000f00 */
[----:B------:R-:W-:-:S03]  /*3090*/  MOV R2, 0x30c0 ;  /* 0x000030c000027802 */ /* 0x000fc60000000f00 */
[----:B------:R2:W-:Y:S04]  /*30a0*/  STS [UR7+0x100], R0 ;  /* 0x00010000ff007988 */ /* 0x0005e80008000807 */
[----:B-12--5:R-:W-:Y:S05]  /*30b0*/  CALL.REL.NOINC `($__internal_1_$__cuda_sm10x_tcgen05_guardrail_trap_phase_invalid_during_alloc) ;  /* 0x0000007c00387944 */ /* 0x026fea0003c00000 */
.L_x_55:
[----:B------:R-:W-:Y:S05]  /*30c0*/  WARPSYNC.ALL ;  /* 0x0000000000007948 */ /* 0x000fea0003800000 */
[----:B------:R-:W3:Y:S01]  /*30d0*/  S2UR UR9, SR_CgaCtaId ;  /* 0x00000000000979c3 */ /* 0x000ee20000008800 */
[----:B------:R-:W-:Y:S01]  /*30e0*/  UMOV UR4, 0x400 ;  /* 0x0000040000047882 */ /* 0x000fe20000000000 */
[----:B------:R-:W-:-:S06]  /*30f0*/  NOP ;  /* 0x0000000000007918 */ /* 0x000fcc0000000000 */
[----:B------:R-:W-:Y:S06]  /*3100*/  BAR.ARV 0x6, 0xa0 ;  /* 0x0182800000007b1d */ /* 0x000fec0000002000 */
[----:B------:R-:W4:Y:S01]  /*3110*/  LDCU UR6, c[0x0][0x38c] ;  /* 0x00007180ff0677ac */ /* 0x000f220008000800 */
[----:B--2---:R-:W-:Y:S01]  /*3120*/  LOP3.LUT R0, R4, 0xffff, RZ, 0xc0, !PT ;  /* 0x0000ffff04007812 */ /* 0x004fe200078ec0ff */
[----:B------:R-:W-:Y:S02]  /*3130*/  HFMA2 R12, -RZ, RZ, 0, 0 ;  /* 0x00000000ff0c7431 */ /* 0x000fe400000001ff */
[----:B------:R-:W-:Y:S01]  /*3140*/  IMAD.MOV.U32 R7, RZ, RZ, 0x1 ;  /* 0x00000001ff077424 */ /* 0x000fe200078e00ff */
[----:B------:R-:W2:Y:S01]  /*3150*/  LDCU UR5, c[0x0][0x38c] ;  /* 0x00007180ff0577ac */ /* 0x000ea20008000800 */
[----:B------:R-:W-:Y:S01]  /*3160*/  R2UR UR10, R0 ;  /* 0x00000000000a72ca */ /* 0x000fe200000e0000 */
[----:B------:R-:W-:Y:S01]  /*3170*/  IMAD.MOV.U32 R0, RZ, RZ, RZ ;  /* 0x000000ffff007224 */ /* 0x000fe200078e00ff */
[----:B------:R-:W-:Y:S01]  /*3180*/  UMOV UR13, URZ ;  /* 0x000000ff000d7c82 */ /* 0x000fe20008000000 */
[----:B------:R-:W-:Y:S01]  /*3190*/  UMOV UR12, URZ ;  /* 0x000000ff000c7c82 */ /* 0x000fe20008000000 */
[----:B---3--:R-:W-:Y:S01]  /*31a0*/  ULEA UR9, UR9, UR4, 0x18 ;  /* 0x0000000409097291 */ /* 0x008fe2000f8ec0ff */
[----:B------:R-:W-:Y:S01]  /*31b0*/  UMOV UR32, 0x0 ;  /* 0x0000000000207882 */ /* 0x000fe20000000000 */
[----:B------:R-:W-:-:S02]  /*31c0*/  UMOV UR33, 0x43c0010 ;  /* 0x043c001000217882 */ /* 0x000fc40000000000 */
[----:B------:R-:W-:Y:S02]  /*31d0*/  UIADD3 UR11, UPT, UPT, UR9, 0xf300, URZ ;  /* 0x0000f300090b7890 */ /* 0x000fe4000fffe0ff */
[----:B------:R-:W-:Y:S02]  /*31e0*/  UIADD3 UR4, UPT, UPT, UR9, 0x17300, URZ ;  /* 0x0001730009047890 */ /* 0x000fe4000fffe0ff */
[----:B----4-:R-:W-:Y:S01]  /*31f0*/  UIADD3 UR6, UPT, UPT, UR6, 0x7f, URZ ;  /* 0x0000007f06067890 */ /* 0x010fe2000fffe0ff */
[----:B------:R-:W3:Y:S01]  /*3200*/  LDS R2, [UR9+0x100] ;  /* 0x00010009ff027984 */ /* 0x000ee20008000800 */
[----:B------:R-:W-:Y:S02]  /*3210*/  USHF.R.U32.HI UR11, URZ, 0x4, UR11 ;  /* 0x00000004ff0b7899 */ /* 0x000fe4000801160b */
[----:B------:R-:W-:Y:S02]  /*3220*/  USHF.R.S32.HI UR8, URZ, 0x1f, UR6 ;  /* 0x0000001fff087899 */ /* 0x000fe40008011406 */
[----:B------:R-:W-:-:S02]  /*3230*/  USHF.R.U32.HI UR4, URZ, 0x4, UR4 ;  /* 0x00000004ff047899 */ /* 0x000fc40008011604 */
[----:B------:R-:W-:Y:S02]  /*3240*/  ULEA.HI UR8, UR8, UR6, URZ, 0x7 ;  /* 0x0000000608087291 */ /* 0x000fe4000f8f38ff */
[----:B------:R-:W-:Y:S02]  /*3250*/  ULOP3.LUT UR11, UR11, 0x3fff, URZ, 0xc0, !UPT ;  /* 0x00003fff0b0b7892 */ /* 0x000fe4000f8ec0ff */
[----:B------:R-:W-:Y:S02]  /*3260*/  USHF.R.S32.HI UR8, URZ, 0x7, UR8 ;  /* 0x00000007ff087899 */ /* 0x000fe40008011408 */
[----:B------:R-:W-:Y:S02]  /*3270*/  ULOP3.LUT UR4, UR4, 0x3fff, URZ, 0xc0, !UPT ;  /* 0x00003fff04047892 */ /* 0x000fe4000f8ec0ff */
[----:B------:R-:W-:Y:S01]  /*3280*/  UISETP.LT.AND UP0, UPT, UR8, 0x1, UPT ;  /* 0x000000010800788c */ /* 0x000fe2000bf01270 */
[----:B------:R-:W-:Y:S01]  /*3290*/  UMOV UR30, 0x0 ;  /* 0x00000000001e7882 */ /* 0x000fe20000000000 */
[----:B------:R-:W-:-:S02]  /*32a0*/  UMOV UR31, 0x43c0010 ;  /* 0x043c0010001f7882 */ /* 0x000fc40000000000 */
[----:B------:R-:W-:Y:S01]  /*32b0*/  USEL UR17, UR8, 0x1, !UP0 ;  /* 0x0000000108117887 */ /* 0x000fe2000c000000 */
[----:B------:R-:W-:Y:S01]  /*32c0*/  UMOV UR28, 0x0 ;  /* 0x00000000001c7882 */ /* 0x000fe20000000000 */
[----:B------:R-:W-:Y:S01]  /*32d0*/  UMOV UR29, 0x43c0010 ;  /* 0x043c0010001d7882 */ /* 0x000fe20000000000 */
[----:B------:R-:W-:Y:S01]  /*32e0*/  UMOV UR26, 0x0 ;  /* 0x00000000001a7882 */ /* 0x000fe20000000000 */
[----:B------:R-:W-:Y:S01]  /*32f0*/  UMOV UR27, 0x43c0010 ;  /* 0x043c0010001b7882 */ /* 0x000fe20000000000 */
[----:B------:R-:W-:Y:S01]  /*3300*/  UMOV UR24, 0x0 ;  /* 0x0000000000187882 */ /* 0x000fe20000000000 */
[----:B------:R-:W-:Y:S01]  /*3310*/  UMOV UR25, 0x43c0010 ;  /* 0x043c001000197882 */ /* 0x000fe20000000000 */
[----:B------:R-:W-:Y:S01]  /*3320*/  UMOV UR20, 0x0 ;  /* 0x0000000000147882 */ /* 0x000fe20000000000 */
[----:B------:R-:W-:Y:S01]  /*3330*/  UMOV UR21, 0x43c0010 ;  /* 0x043c001000157882 */ /* 0x000fe20000000000 */
[----:B------:R-:W-:Y:S02]  /*3340*/  ULOP3.LUT UR11, UR11, 0x10000, URZ, 0xfc, !UPT ;  /* 0x000100000b0b7892 */ /* 0x000fe4000f8efcff */
[----:B------:R-:W-:-:S02]  /*3350*/  ULOP3.LUT UR4, UR4, 0x10000, URZ, 0xfc, !UPT ;  /* 0x0001000004047892 */ /* 0x000fc4000f8efcff */
[----:B------:R-:W-:Y:S02]  /*3360*/  UIADD3 UR17, UPT, UPT, -UR17, URZ, URZ ;  /* 0x000000ff11117290 */ /* 0x000fe4000fffe1ff */
[----:B--2---:R-:W-:Y:S01]  /*3370*/  UISETP.GE.AND UP4, UPT, UR5, 0x1, UPT ;  /* 0x000000010500788c */ /* 0x004fe2000bf86270 */
[----:B-1----:R-:W-:Y:S01]  /*3380*/  UMOV UR36, 0x0 ;  /* 0x0000000000247882 */ /* 0x002fe20000000000 */
[----:B------:R-:W-:Y:S01]  /*3390*/  UMOV UR37, 0x43c0010 ;  /* 0x043c001000257882 */ /* 0x000fe20000000000 */
[----:B------:R-:W-:Y:S01]  /*33a0*/  UMOV UR34, 0x0 ;  /* 0x0000000000227882 */ /* 0x000fe20000000000 */
[----:B---3--:R-:W-:Y:S01]  /*33b0*/  R2UR UR14, R2 ;  /* 0x00000000020e72ca */ /* 0x008fe200000e0000 */
[----:B------:R-:W-:Y:S01]  /*33c0*/  IMAD.MOV.U32 R2, RZ, RZ, RZ ;  /* 0x000000ffff027224 */ /* 0x000fe200078e00ff */
[----:B------:R-:W-:-:S13]  /*33d0*/  UMOV UR35, 0x43c0010 ;  /* 0x043c001000237882 */ /* 0x000fda0000000000 */
.L_x_64:
[----:B------:R-:W-:Y:S02]  /*33e0*/  LEA R3, R2, UR9, 0x3 ;  /* 0x0000000902037c11 */ /* 0x000fe4000f8e18ff */
[----:B------:R-:W-:Y:S02]  /*33f0*/  SHF.L.U32 R4, R12, 0x1f, RZ ;  /* 0x0000001f0c047819 */ /* 0x000fe400000006ff */
[----:B------:R-:W-:Y:S01]  /*3400*/  PLOP3.LUT P0, PT, PT, PT, UP4, 0x80, 0x8 ;  /* 0x000000000008781c */ /* 0x000fe20003f0f048 */
[----:B------:R-:W-:Y:S01]  /*3410*/  VIADD R5, R3, 0x60 ;  /* 0x0000006003057836 */ /* 0x000fe20000000000 */
[----:B-1----:R-:W1:Y:S02]  /*3420*/  SYNCS.PHASECHK.TRANS64.TRYWAIT P1, [R3+URZ+0x50], R4 ;  /* 0x00005004030075a7 */ /* 0x002e6400080211ff */
[----:B-1----:R-:W-:Y:S09]  /*3430*/  @!P1 BRA `(.L_x_58) ;  /* 0x00000074000c9947 */ /* 0x002ff20003800000 */
.L_x_132:
[----:B------:R-:W-:Y:S01]  /*3440*/  LEA R6, R2, UR9, 0x4 ;  /* 0x0000000902067c11 */ /* 0x000fe2000f8e20ff */
[----:B------:R-:W-:Y:S01]  /*3450*/  @UP4 ULEA UR5, UR12, UR9, 0x3 ;  /* 0x000000090c054291 */ /* 0x000fe2000f8e18ff */
[----:B------:R-:W-:Y:S01]  /*3460*/  PLOP3.LUT P1, PT, PT, PT, PT, 0x80, 0x8 ;  /* 0x000000000008781c */ /* 0x000fe20003f2f070 */
[----:B------:R-:W-:Y:S01]  /*3470*/  ULEA UR15, UR13, UR9, 0x3 ;  /* 0x000000090d0f7291 */ /* 0x000fe2000f8e18ff */
[----:B------:R-:W-:Y:S01]  /*3480*/  PRMT R5, RZ, 0x654, R5 ;  /* 0x00000654ff057816 */ /* 0x000fe20000000005 */
[----:B------:R2:W3:Y:S01]  /*3490*/  LDS.128 R8, [R6+0xe0] ;  /* 0x0000e00006087984 */ /* 0x0004e20000000c00 */
[----:B-1----:R-:W-:Y:S01]  /*34a0*/  @P0 SHF.L.U32 R4, R0, 0x1f, RZ ;  /* 0x0000001f00040819 */ /* 0x002fe200000006ff */
[----:B------:R-:W-:Y:S01]  /*34b0*/  ULEA.HI UR16, UR13, UR13, URZ, 0x1 ;  /* 0x0000000d0d107291 */ /* 0x000fe2000f8f08ff */
[----:B------:R-:W-:Y:S01]  /*34c0*/  SHF.L.U32 R3, R7, 0x1f, RZ ;  /* 0x0000001f07037819 */ /* 0x000fe200000006ff */
[----:B------:R-:W-:Y:S01]  /*34d0*/  @!PT LDS RZ, [RZ] ;  /* 0x00000000fffff984 */ /* 0x000fe20000000800 */
[----:B------:R-:W-:Y:S01]  /*34e0*/  @!PT LDS RZ, [RZ] ;  /* 0x00000000fffff984 */ /* 0x000fe20000000800 */
[----:B------:R-:W-:Y:S01]  /*34f0*/  @!PT LDS RZ, [RZ] ;  /* 0x00000000fffff984 */ /* 0x000fe20000000800 */
[----:B------:R-:W-:Y:S01]  /*3500*/  @!PT LDS RZ, [RZ] ;  /* 0x00000000fffff984 */ /* 0x000fe20000000800 */
[----:B------:R1:W-:Y:S06]  /*3510*/  MEMBAR.ALL.CTA ;  /* 0x0000000000007992 */ /* 0x0003ec0000008000 */
[----:B-1----:R-:W1:Y:S02]  /*3520*/  FENCE.VIEW.ASYNC.S ;  /* 0x00000000000073c6 */ /* 0x002e640000000000 */
[----:B-1----:R2:W-:Y:S01]  /*3530*/  SYNCS.ARRIVE.TRANS64.RED.A1T0 RZ, [R5+URZ], RZ ;  /* 0x000000ff05ff79a7 */ /* 0x0025e200081004ff */
[----:B------:R2:W1:Y:S01]  /*3540*/  @P0 SYNCS.PHASECHK.TRANS64.TRYWAIT P1, [UR5], R4 ;  /* 0x00000004ff0005a7 */ /* 0x0004620008021105 */
[----:B------:R-:W-:-:S02]  /*3550*/  ULOP3.LUT UR5, UR16, 0xffe, URZ, 0xc0, !UPT ;  /* 0x00000ffe10057892 */ /* 0x000fc4000f8ec0ff */
[----:B------:R-:W-:Y:S02]  /*3560*/  USHF.R.U32.HI UR16, URZ, 0x1, UR16 ;  /* 0x00000001ff107899 */ /* 0x000fe40008011610 */
[----:B------:R-:W-:Y:S02]  /*3570*/  UIADD3 UR5, UPT, UPT, -UR5, UR13, URZ ;  /* 0x0000000d05057290 */ /* 0x000fe4000fffe1ff */
[----:B------:R-:W-:-:S04]  /*3580*/  UIMAD UR16, UR16, 0xf0, UR14 ;  /* 0x000000f0101078a4 */ /* 0x000fc8000f8e020e */
[----:B------:R-:W-:Y:S01]  /*3590*/  ULEA UR16, UR5, UR16, 0x14 ;  /* 0x0000001005107291 */ /* 0x000fe2000f8ea0ff */
[----:B------:R-:W4:Y:S02]  /*35a0*/  SYNCS.PHASECHK.TRANS64.TRYWAIT P0, [UR15+0x90], R3 ;  /* 0x00009003ff0075a7 */ /* 0x000f24000800110f */
[----:B-1234-:R-:W-:Y:S09]  /*35b0*/  @!P0 BRA `(.L_x_59) ;  /* 0x0000007000c08947 */ /* 0x01eff20003800000 */
.L_x_134:
[----:B-1----:R-:W-:Y:S01]  /*35c0*/  IADD3 R4, PT, PT, R2, 0x1, RZ ;  /* 0x0000000102047810 */ /* 0x002fe20007ffe0ff */
[----:B------:R-:W-:Y:S06]  /*35d0*/  BRA.U !UP4, `(.L_x_60) ;  /* 0x000000050c107547 */ /* 0x000fec000b800000 */
[----:B------:R-:W-:Y:S01]  /*35e0*/  UPLOP3.LUT UP2, UPT, UPT, UPT, UPT, 0x40, 0x4 ;  /* 0x000000000004789c */ /* 0x000fe20003f4e870 */
[----:B------:R-:W-:Y:S01]  /*35f0*/  UMOV UR19, UR17 ;  /* 0x0000001100137c82 */ /* 0x000fe20008000000 */
[----:B------:R-:W-:Y:S01]  /*3600*/  UMOV UR18, UR8 ;  /* 0x0000000800127c82 */ /* 0x000fe20008000000 */
[----:B------:R-:W-:-:S08]  /*3610*/  UMOV UR5, UR12 ;  /* 0x0000000c00057c82 */ /* 0x000fd00008000000 */
.L_x_63:
[----:B------:R-:W-:Y:S02]  /*3620*/  UIADD3 UR19, UPT, UPT, UR19, 0x1, URZ ;  /* 0x0000000113137890 */ /* 0x000fe4000fffe0ff */
[----:B-1----:R-:W-:Y:S02]  /*3630*/  ULEA UR22, UR5, UR9, 0x3 ;  /* 0x0000000905167291 */ /* 0x002fe4000f8e18ff */
[----:B------:R-:W-:Y:S01]  /*3640*/  UISETP.NE.AND UP3, UPT, UR19, URZ, UPT ;  /* 0x000000ff1300728c */ /* 0x000fe2000bf65270 */
[----:B--2---:R-:W-:Y:S10]  /*3650*/  @P1 BRA `(.L_x_61) ;  /* 0x00000000000c1947 */ /* 0x004ff40003800000 */
[----:B------:R-:W-:Y:S04]  /*3660*/  SHF.L.U32 R2, R0, 0x1f, RZ ;  /* 0x0000001f00027819 */ /* 0x000fe800000006ff */
[----:B------:R-:W1:Y:S02]  /*3670*/  SYNCS.PHASECHK.TRANS64.TRYWAIT P0, [UR22], R2 ;  /* 0x00000002ff0075a7 */ /* 0x000e640008001116 */
[----:B-1----:R-:W-:Y:S05]  /*3680*/  @!P0 BRA `(.L_x_62) ;  /* 0x0000007000a48947 */ /* 0x002fea0003800000 */
.L_x_61:
[----:B------:R-:W-:Y:S01]  /*3690*/  UISETP.NE.AND UP0, UPT, UR18, 0x1, UPT ;  /* 0x000000011200788c */ /* 0x000fe2000bf05270 */
[----:B------:R-:W-:Y:S01]  /*36a0*/  PLOP3.LUT P1, PT, PT, PT, PT, 0x80, 0x8 ;  /* 0x000000000008781c */ /* 0x000fe20003f2f070 */
[----:B------:R-:W-:Y:S02]  /*36b0*/  UIADD3 UR12, UPT, UPT, UR5, 0x1, URZ ;  /* 0x00000001050c7890 */ /* 0x000fe4000fffe0ff */
[----:B------:R-:W-:Y:S02]  /*36c0*/  ULEA UR66, UR5, UR11, 0xa ;  /* 0x0000000b05427291 */ /* 0x000fe4000f8e50ff */
[----:B------:R-:W-:Y:S01]  /*36d0*/  UISETP.NE.AND UP1, UPT, UR12, 0x2, UPT ;  /* 0x000000020c00788c */ /* 0x000fe2000bf25270 */
[----:B------:R-:W-:Y:S01]  /*36e0*/  PLOP3.LUT P0, PT, PT, PT, UP0, 0x80, 0x8 ;  /* 0x000000000008781c */ /* 0x000fe20003f0f008 */
[----:B------:R-:W-:Y:S02]  /*36f0*/  UIADD3 UR62, UPT, UPT, UR66, 0x2, URZ ;  /* 0x00000002423e7890 */ /* 0x000fe4000fffe0ff */
[----:B------:R-:W-:Y:S02]  /*3700*/  USEL UR7, URZ, 0x1, UP1 ;  /* 0x00000001ff077887 */ /* 0x000fe40008800000 */
[----:B------:R-:W-:Y:S02]  /*3710*/  USEL UR12, UR12, URZ, UP1 ;  /* 0x000000ff0c0c7287 */ /* 0x000fe40008800000 */
[----:B------:R-:W-:Y:S02]  /*3720*/  UIADD3 UR58, UPT, UPT, UR66, 0x4, URZ ;  /* 0x00000004423a7890 */ /* 0x000fe4000fffe0ff */
[----:B------:R-:W-:Y:S01]  /*3730*/  @UP0 ULEA UR6, UR12, UR9, 0x3 ;  /* 0x000000090c060291 */ /* 0x000fe2000f8e18ff */
[----:B------:R-:W-:Y:S01]  /*3740*/  LOP3.LUT R0, R0, UR7, RZ, 0x3c, !PT ;  /* 0x0000000700007c12 */ /* 0x000fe2000f8e3cff */
[----:B------:R-:W-:Y:S02]  /*3750*/  UIADD3 UR54, UPT, UPT, UR66, 0x6, URZ ;  /* 0x0000000642367890 */ /* 0x000fe4000fffe0ff */
[----:B------:R-:W-:Y:S01]  /*3760*/  UIADD3 UR50, UPT, UPT, UR66, 0x200, URZ ;  /* 0x0000020042327890 */ /* 0x000fe2000fffe0ff */
[----:B-1----:R-:W-:Y:S01]  /*3770*/  @P0 SHF.L.U32 R2, R0, 0x1f, RZ ;  /* 0x0000001f00020819 */ /* 0x002fe200000006ff */
[----:B------:R-:W-:Y:S02]  /*3780*/  UIADD3 UR46, UPT, UPT, UR66, 0x202, URZ ;  /* 0x00000202422e7890 */ /* 0x000fe4000fffe0ff */
[----:B------:R-:W-:Y:S01]  /*3790*/  UIADD3 UR42, UPT, UPT, UR66, 0x204, URZ ;  /* 0x00000204422a7890 */ /* 0x000fe2000fffe0ff */
[----:B------:R1:W2:Y:S01]  /*37a0*/  @P0 SYNCS.PHASECHK.TRANS64.TRYWAIT P1, [UR6], R2 ;  /* 0x00000002ff0005a7 */ /* 0x0002a20008021106 */
[----:B------:R-:W-:Y:S02]  /*37b0*/  UIMAD UR6, UR5, 0xf00, UR4 ;  /* 0x00000f00050678a4 */ /* 0x000fe4000f8e0204 */
[----:B------:R-:W-:Y:S02]  /*37c0*/  UIADD3 UR38, UPT, UPT, UR66, 0x206, URZ ;  /* 0x0000020642267890 */ /* 0x000fe4000fffe0ff */
        /* <DEDUP_REMOVED lines=8> */
[----:B------:R-:W-:Y:S01]  /*3850*/  UIADD3 UR18, UPT, UPT, UR18, -0x1, URZ ;  /* 0xffffffff12127890 */ /* 0x000fe2000fffe0ff */
[----:B------:R-:W-:Y:S01]  /*3860*/  UMOV UR7, 0x40004040 ;  /* 0x4000404000077882 */ /* 0x000fe20000000000 */
[----:B------:R-:W-:Y:S01]  /*3870*/  UMOV UR67, 0x40004040 ;  /* 0x4000404000437882 */ /* 0x000fe20000000000 */
[----:B------:R-:W-:Y:S01]  /*3880*/  UMOV UR65, 0x40004040 ;  /* 0x4000404000417882 */ /* 0x000fe20000000000 */
[----:B------:R1:W-:Y:S01]  /*3890*/  UTCHMMA gdesc[UR66], gdesc[UR6], tmem[UR16], tmem[UR32], idesc[UR33], UP2 ;  /* 0x00ff2006420075ea */ /* 0x0003e20009000010 */
[----:B------:R-:W-:Y:S01]  /*38a0*/  UPLOP3.LUT UP2, UPT, UPT, UPT, UPT, 0x80, 0x8 ;  /* 0x000000000008789c */ /* 0x000fe20003f4f070 */
[----:B------:R-:W-:Y:S01]  /*38b0*/  UMOV UR63, 0x40004040 ;  /* 0x40004040003f7882 */ /* 0x000fe20000000000 */
[----:B------:R-:W-:Y:S01]  /*38c0*/  UMOV UR61, 0x40004040 ;  /* 0x40004040003d7882 */ /* 0x000fe20000000000 */
[----:B------:R1:W-:Y:S01]  /*38d0*/  UTCHMMA gdesc[UR62], gdesc[UR64], tmem[UR16], tmem[UR30], idesc[UR31], UPT ;  /* 0x00ff1e403e0075ea */ /* 0x0003e2000b800010 */
        /* <DEDUP_REMOVED lines=14> */
[----:B------:R-:W-:Y:S01]  /*39c0*/  UMOV UR39, 0x40004040 ;  /* 0x4000404000277882 */ /* 0x000fe20000000000 */
[----:B------:R1:W-:Y:S01]  /*39d0*/  UTCHMMA gdesc[UR42], gdesc[UR44], tmem[UR16], tmem[UR36], idesc[UR37], UPT ;  /* 0x00ff242c2a0075ea */ /* 0x0003e2000b800010 */
[----:B------:R1:W-:Y:S01]  /*39e0*/  UTCHMMA gdesc[UR38], gdesc[UR40], tmem[UR16], tmem[UR34], idesc[UR35], UPT ;  /* 0x00ff2228260075ea */ /* 0x0003e2000b800010 */
[----:B------:R1:W-:Y:S01]  /*39f0*/  UTCBAR.MULTICAST [UR22], URZ, UR10 ;  /* 0x000000ff160073e9 */ /* 0x0003e2000800080a */
[----:B------:R-:W-:Y:S01]  /*3a00*/  UMOV UR5, UR12 ;  /* 0x0000000c00057c82 */ /* 0x000fe20008000000 */
[----:B------:R-:W-:Y:S05]  /*3a10*/  BRA.U UP3, `(.L_x_63) ;  /* 0xfffffffd03007547 */ /* 0x000fea000b83ffff */
.L_x_60:
[----:B------:R-:W-:Y:S01]  /*3a20*/  UIADD3 UR13, UPT, UPT, UR13, 0x1, URZ ;  /* 0x000000010d0d7890 */ /* 0x000fe2000fffe0ff */
[----:B------:R-:W-:Y:S01]  /*3a30*/  LOP3.LUT P0, RZ, R10, 0x1, RZ, 0xc0, !PT ;  /* 0x000000010aff7812 */ /* 0x000fe2000780c0ff */
[----:B------:R-:W-:Y:S01]  /*3a40*/  UIADD3 UR15, UPT, UPT, UR15, 0x70, URZ ;  /* 0x000000700f0f7890 */ /* 0x000fe2000fffe0ff */
[----:B--2---:R-:W-:Y:S01]  /*3a50*/  ISETP.NE.AND P1, PT, R4, 0x2, PT ;  /* 0x000000020400780c */ /* 0x004fe20003f25270 */
[----:B------:R-:W-:-:S03]  /*3a60*/  UISETP.NE.AND UP0, UPT, UR13, 0x4, UPT ;  /* 0x000000040d00788c */ /* 0x000fc6000bf05270 */
[----:B-1----:R-:W-:Y:S01]  /*3a70*/  SEL R2, RZ, 0x1, P1 ;  /* 0x00000001ff027807 */ /* 0x002fe20000800000 */
[----:B------:R-:W-:Y:S02]  /*3a80*/  USEL UR5, URZ, 0x1, UP0 ;  /* 0x00000001ff057887 */ /* 0x000fe40008000000 */
[----:B------:R-:W-:Y:S01]  /*3a90*/  USEL UR13, UR13, URZ, UP0 ;  /* 0x000000ff0d0d7287 */ /* 0x000fe20008000000 */
[----:B------:R1:W-:Y:S01]  /*3aa0*/  UTCBAR [UR15], URZ ;  /* 0x000000ff0f0073e9 */ /* 0x0003e200080000ff */
[----:B------:R-:W-:Y:S02]  /*3ab0*/  LOP3.LUT R12, R12, R2, RZ, 0x3c, !PT ;  /* 0x000000020c0c7212 */ /* 0x000fe400078e3cff */
[----:B------:R-:W-:Y:S02]  /*3ac0*/  LOP3.LUT R7, R7, UR5, RZ, 0x3c, !PT ;  /* 0x0000000507077c12 */ /* 0x000fe4000f8e3cff */
[----:B------:R-:W-:Y:S01]  /*3ad0*/  SEL R2, R4, RZ, P1 ;  /* 0x000000ff04027207 */ /* 0x000fe20000800000 */
[----:B------:R-:W-:Y:S06]  /*3ae0*/  @P0 BRA `(.L_x_64) ;  /* 0xfffffff8003c0947 */ /* 0x000fec000383ffff */
[----:B------:R-:W2:Y:S01]  /*3af0*/  S2UR UR4, SR_CgaCtaId ;  /* 0x00000000000479c3 */ /* 0x000ea20000008800 */
[----:B------:R-:W-:Y:S01]  /*3b00*/  ELECT P0, URZ, PT ;  /* 0x0000000000ff782f */ /* 0x000fe20003800000 */
[----:B------:R-:W-:Y:S01]  /*3b10*/  IMAD.MOV.U32 R2, RZ, RZ, 0x1 ;  /* 0x00000001ff027424 */ /* 0x000fe200078e00ff */
[----:B------:R-:W-:Y:S01]  /*3b20*/  UIADD3 UR9, UPT, UPT, UR9, 0x90, URZ ;  /* 0x0000009009097890 */ /* 0x000fe2000fffe0ff */
[----:B------:R-:W-:Y:S01]  /*3b30*/  SHF.L.U32 R0, R7, 0x1f, RZ ;  /* 0x0000001f07007819 */ /* 0x000fe200000006ff */
[----:B------:R-:W-:-:S03]  /*3b40*/  UMOV UR5, 0x40 ;  /* 0x0000004000057882 */ /* 0x000fc60000000000 */
[----:B------:R-:W-:Y:S01]  /*3b50*/  UVIRTCOUNT.DEALLOC.SMPOOL 0x80 ;  /* 0x000000800000784c */ /* 0x000fe20000000000 */
[----:B--2---:R-:W-:Y:S02]  /*3b60*/  ULEA UR4, UR4, UR5, 0x18 ;  /* 0x0000000504047291 */ /* 0x004fe4000f8ec0ff */
[----:B------:R-:W-:-:S07]  /*3b70*/  ULEA UR5, UR13, UR9, 0x3 ;  /* 0x000000090d057291 */ /* 0x000fce000f8e18ff */
[----:B------:R2:W-:Y:S02]  /*3b80*/  @P0 STS.U8 [UR4+0x1c], R2 ;  /* 0x00001c02ff000988 */ /* 0x0005e40008000004 */
[----:B------:R-:W3:Y:S02]  /*3b90*/  SYNCS.PHASECHK.TRANS64.TRYWAIT P0, [UR5], R0 ;  /* 0x00000000ff0075a7 */ /* 0x000ee40008001105 */
[----:B--23--:R-:W-:Y:S05]  /*3ba0*/  @!P0 BRA `(.L_x_65) ;  /* 0x0000006c00748947 */ /* 0x00cfea0003800000 */
.L_x_137:
[----:B------:R-:W-:-:S04]  /*3bb0*/  UIADD3 UR6, UPT, UPT, UR13, 0x1, URZ ;  /* 0x000000010d067890 */ /* 0x000fc8000fffe0ff */
[----:B------:R-:W-:-:S04]  /*3bc0*/  UISETP.NE.AND UP0, UPT, UR6, 0x4, UPT ;  /* 0x000000040600788c */ /* 0x000fc8000bf05270 */
[----:B------:R-:W-:Y:S02]  /*3bd0*/  USEL UR7, URZ, 0x1, UP0 ;  /* 0x00000001ff077887 */ /* 0x000fe40008000000 */
[----:B------:R-:W-:-:S04]  /*3be0*/  USEL UR6, UR6, URZ, UP0 ;  /* 0x000000ff06067287 */ /* 0x000fc80008000000 */
[----:B------:R-:W-:Y:S01]  /*3bf0*/  ULEA UR5, UR6, UR9, 0x3 ;  /* 0x0000000906057291 */ /* 0x000fe2000f8e18ff */
[----:B--2---:R-:W-:-:S04]  /*3c00*/  LOP3.LUT R0, R7, UR7, RZ, 0x3c, !PT ;  /* 0x0000000707007c12 */ /* 0x004fc8000f8e3cff */
[----:B------:R-:W-:-:S04]  /*3c10*/  SHF.L.U32 R2, R0, 0x1f, RZ ;  /* 0x0000001f00027819 */ /* 0x000fc800000006ff */
[----:B------:R-:W2:Y:S02]  /*3c20*/  SYNCS.PHASECHK.TRANS64.TRYWAIT P0, [UR5], R2 ;  /* 0x00000002ff0075a7 */ /* 0x000ea40008001105 */
[----:B--2---:R-:W-:Y:S05]  /*3c30*/  @!P0 BRA `(.L_x_66) ;  /* 0x0000006c00688947 */ /* 0x004fea0003800000 */
.L_x_139:
[----:B------:R-:W-:-:S04]  /*3c40*/  UIADD3 UR6, UPT, UPT, UR6, 0x1, URZ ;  /* 0x0000000106067890 */ /* 0x000fc8000fffe0ff */
[----:B------:R-:W-:-:S04]  /*3c50*/  UISETP.NE.AND UP0, UPT, UR6, 0x4, UPT ;  /* 0x000000040600788c */ /* 0x000fc8000bf05270 */
[----:B------:R-:W-:Y:S02]  /*3c60*/  USEL UR7, URZ, 0x1, UP0 ;  /* 0x00000001ff077887 */ /* 0x000fe40008000000 */
[----:B------:R-:W-:-:S04]  /*3c70*/  USEL UR6, UR6, URZ, UP0 ;  /* 0x000000ff06067287 */ /* 0x000fc80008000000 */
[----:B------:R-:W-:Y:S01]  /*3c80*/  ULEA UR5, UR6, UR9, 0x3 ;  /* 0x0000000906057291 */ /* 0x000fe2000f8e18ff */
[----:B------:R-:W-:-:S04]  /*3c90*/  LOP3.LUT R0, R0, UR7, RZ, 0x3c, !PT ;  /* 0x0000000700007c12 */ /* 0x000fc8000f8e3cff */
[----:B--2---:R-:W-:-:S04]  /*3ca0*/  SHF.L.U32 R2, R0, 0x1f, RZ ;  /* 0x0000001f00027819 */ /* 0x004fc800000006ff */
[----:B------:R-:W2:Y:S02]  /*3cb0*/  SYNCS.PHASECHK.TRANS64.TRYWAIT P0, [UR5], R2 ;  /* 0x00000002ff0075a7 */ /* 0x000ea40008001105 */
[----:B--2---:R-:W-:Y:S05]  /*3cc0*/  @!P0 BRA `(.L_x_67) ;  /* 0x0000006c005c8947 */ /* 0x004fea0003800000 */
.L_x_141:
[----:B------:R-:W-:-:S04]  /*3cd0*/  UIADD3 UR6, UPT, UPT, UR6, 0x1, URZ ;  /* 0x0000000106067890 */ /* 0x000fc8000fffe0ff */
[----:B------:R-:W-:-:S04]  /*3ce0*/  UISETP.NE.AND UP0, UPT, UR6, 0x4, UPT ;  /* 0x000000040600788c */ /* 0x000fc8000bf05270 */
[----:B------:R-:W-:Y:S02]  /*3cf0*/  USEL UR5, URZ, 0x1, UP0 ;  /* 0x00000001ff057887 */ /* 0x000fe40008000000 */
[----:B------:R-:W-:-:S04]  /*3d00*/  USEL UR6, UR6, URZ, UP0 ;  /* 0x000000ff06067287 */ /* 0x000fc80008000000 */
[----:B------:R-:W-:Y:S01]  /*3d10*/  ULEA UR6, UR6, UR9, 0x3 ;  /* 0x0000000906067291 */ /* 0x000fe2000f8e18ff */
[----:B------:R-:W-:-:S04]  /*3d20*/  LOP3.LUT R0, R0, UR5, RZ, 0x3c, !PT ;  /* 0x0000000500007c12 */ /* 0x000fc8000f8e3cff */
[----:B------:R-:W-:-:S04]  /*3d30*/  SHF.L.U32 R0, R0, 0x1f, RZ ;  /* 0x0000001f00007819 */ /* 0x000fc800000006ff */
[----:B------:R-:W3:Y:S02]  /*3d40*/  SYNCS.PHASECHK.TRANS64.TRYWAIT P0, [UR6], R0 ;  /* 0x00000000ff0075a7 */ /* 0x000ee40008001106 */
[----:B---3--:R-:W-:Y:S05]  /*3d50*/  @!P0 BRA `(.L_x_68) ;  /* 0x0000006c00508947 */ /* 0x008fea0003800000 */
.L_x_143:
[----:B------:R-:W-:Y:S01]  /*3d60*/  NOP ;  /* 0x0000000000007918 */ /* 0x000fe20000000000 */
[----:B--2---:R-:W2:Y:S01]  /*3d70*/  LDS R0, [UR4+0x14] ;  /* 0x00001404ff007984 */ /* 0x004ea20008000800 */
[----:B------:R-:W-:Y:S01]  /*3d80*/  ULOP3.LUT UR6, UR14, 0xffff, URZ, 0xc0, !UPT ;  /* 0x0000ffff0e067892 */ /* 0x000fe2000f8ec0ff */
[----:B------:R-:W-:Y:S01]  /*3d90*/  UMOV UR8, 0xffff ;  /* 0x0000ffff00087882 */ /* 0x000fe20000000000 */
[----:B------:R-:W-:Y:S02]  /*3da0*/  UMOV UR5, 0x1 ;  /* 0x0000000100057882 */ /* 0x000fe40000000000 */
[----:B------:R-:W-:-:S04]  /*3db0*/  USHF.R.U32.HI UR6, URZ, 0x5, UR6 ;  /* 0x00000005ff067899 */ /* 0x000fc80008011606 */
[----:B------:R-:W-:Y:S02]  /*3dc0*/  USHF.L.U32 UR8, UR8, UR6, URZ ;  /* 0x0000000608087299 */ /* 0x000fe400080006ff */
[----:B------:R-:W-:-:S04]  /*3dd0*/  USHF.L.U32 UR5, UR5, UR6, URZ ;  /* 0x0000000605057299 */ /* 0x000fc800080006ff */
[----:B--2---:R-:W-:-:S04]  /*3de0*/  LOP3.LUT R0, R0, UR8, RZ, 0xc0, !PT ;  /* 0x0000000800007c12 */ /* 0x004fc8000f8ec0ff */
[----:B------:R-:W-:-:S13]  /*3df0*/  ISETP.NE.AND P0, PT, R0, UR8, PT ;  /* 0x0000000800007c0c */ /* 0x000fda000bf05270 */
[----:B------:R-:W-:Y:S05]  /*3e00*/  @P0 BRA `(.L_x_69) ;  /* 0x0000000000580947 */ /* 0x000fea0003800000 */
[----:B------:R-:W2:Y:S02]  /*3e10*/  LDS R0, [UR4+0x18] ;  /* 0x00001804ff007984 */ /* 0x000ea40008000800 */
[----:B--2---:R-:W-:-:S04]  /*3e20*/  LOP3.LUT R0, R0, UR5, RZ, 0xc0, !PT ;  /* 0x0000000500007c12 */ /* 0x004fc8000f8ec0ff */
[----:B------:R-:W-:-:S13]  /*3e30*/  ISETP.NE.AND P0, PT, R0, UR5, PT ;  /* 0x0000000500007c0c */ /* 0x000fda000bf05270 */
[----:B------:R-:W-:Y:S05]  /*3e40*/  @P0 BRA `(.L_x_70) ;  /* 0x00000000003c0947 */ /* 0x000fea0003800000 */
[----:B------:R-:W2:Y:S01]  /*3e50*/  S2R R2, SR_LANEID ;  /* 0x0000000000027919 */ /* 0x000ea20000000000 */
[----:B------:R-:W-:Y:S01]  /*3e60*/  ULOP3.LUT UR8, URZ, UR8, URZ, 0x33, !UPT ;  /* 0x00000008ff087292 */ /* 0x000fe2000f8e33ff */
[----:B------:R-:W-:Y:S02]  /*3e70*/  VOTEU.ANY UR7, UPT, PT ;  /* 0x0000000000077886 */ /* 0x000fe400038e0100 */
[----:B------:R-:W-:-:S03]  /*3e80*/  UFLO.U32 UR7, UR7 ;  /* 0x00000007000772bd */ /* 0x000fc600080e0000 */
[----:B------:R-:W-:-:S04]  /*3e90*/  IMAD.U32 R0, RZ, RZ, UR8 ;  /* 0x00000008ff007e24 */ /* 0x000fc8000f8e00ff */
[----:B------:R3:W4:Y:S02]  /*3ea0*/  REDUX UR6, R0 ;  /* 0x00000000000673c4 */ /* 0x0007240000000000 */
[----:B------:R1:W-:Y:S01]  /*3eb0*/  UTCATOMSWS.AND URZ, UR8 ;  /* 0x0000000800ff79e3 */ /* 0x0003e20008000000 */
[----:B--2---:R-:W-:Y:S02]  /*3ec0*/  ISETP.EQ.U32.AND P0, PT, R2, UR7, PT ;  /* 0x0000000702007c0c */ /* 0x004fe4000bf02070 */
[----:B---3--:R-:W-:Y:S02]  /*3ed0*/  LOP3.LUT R0, RZ, UR5, RZ, 0x33, !PT ;  /* 0x00000005ff007c12 */ /* 0x008fe4000f8e33ff */
[----:B----4-:R-:W-:Y:S02]  /*3ee0*/  MOV R2, UR6 ;  /* 0x0000000600027c02 */ /* 0x010fe40008000f00 */
[----:B------:R-:W2:Y:S07]  /*3ef0*/  REDUX UR5, R0 ;  /* 0x00000000000573c4 */ /* 0x000eae0000000000 */
[----:B------:R1:W-:Y:S01]  /*3f00*/  @P0 ATOMS.AND RZ, [UR4+0x14], R2 ;  /* 0x00001402ffff098c */ /* 0x0003e2000a800004 */
[----:B--2---:R-:W-:-:S05]  /*3f10*/  IMAD.U32 R0, RZ, RZ, UR5 ;  /* 0x00000005ff007e24 */ /* 0x004fca000f8e00ff */
[----:B------:R1:W-:Y:S01]  /*3f20*/  @P0 ATOMS.AND RZ, [UR4+0x18], R0 ;  /* 0x00001800ffff098c */ /* 0x0003e2000a800004 */
[----:B------:R-:W-:Y:S05]  /*3f30*/  BRA `(.L_x_71) ;  /* 0x0000000000147947 */ /* 0x000fea0003800000 */
.L_x_70:
[----:B------:R-:W-:Y:S02]  /*3f40*/  MOV R2, 0x3f60 ;  /* 0x00003f6000027802 */ /* 0x000fe40000000f00 */
[----:B-1---5:R-:W-:Y:S05]  /*3f50*/  CALL.REL.NOINC `($__internal_0_$__cuda_sm10x_tcgen05_guardrail_trap_col_being_dealloced_not_returned_by_alloc) ;  /* 0x0000006c00847944 */ /* 0x022fea0003c00000 */
[----:B------:R-:W-:Y:S05]  /*3f60*/  BRA `(.L_x_71) ;  /* 0x0000000000087947 */ /* 0x000fea0003800000 */
.L_x_69:
[----:B------:R-:W-:Y:S02]  /*3f70*/  MOV R2, 0x3f90 ;  /* 0x00003f9000027802 */ /* 0x000fe40000000f00 */
[----:B-1---5:R-:W-:Y:S05]  /*3f80*/  CALL.REL.NOINC `($__internal_2_$__cuda_sm10x_tcgen05_guardrail_trap_unallocated_columns_being_dealloced) ;  /* 0x0000006c00907944 */ /* 0x022fea0003c00000 */
.L_x_71:
[----:B------:R-:W-:Y:S01]  /*3f90*/  NOP ;  /* 0x0000000000007918 */ /* 0x000fe20000000000 */
[----:B-1----:R-:W-:Y:S05]  /*3fa0*/  EXIT ;  /* 0x000000000000794d */ /* 0x002fea0003800000 */
.L_x_53:
[----:B------:R-:W-:-:S09]  /*3fb0*/  UISETP.NE.OR UP0, UPT, UR5, 0x3, !UP3 ;  /* 0x000000030500788c */ /* 0x000fd2000df05670 */
[----:B------:R-:W-:Y:S05]  /*3fc0*/  BRA.U UP0, `(.L_x_72) ;  /* 0x0000001100587547 */ /* 0x000fea000b800000 */
[----:B------:R-:W2:Y:S01]  /*3fd0*/  LDCU.64 UR4, c[0x0][0x888] ;  /* 0x00011100ff0477ac */ /* 0x000ea20008000a00 */
[----:B------:R-:W-:Y:S02]  /*3fe0*/  HFMA2 R10, -RZ, RZ, 0, 0 ;  /* 0x00000000ff0a7431 */ /* 0x000fe400000001ff */
[----:B------:R-:W-:Y:S01]  /*3ff0*/  IMAD.MOV.U32 R9, RZ, RZ, 0x1 ;  /* 0x00000001ff097424 */ /* 0x000fe200078e00ff */
[----:B------:R-:W-:Y:S01]  /*4000*/  MOV R11, 0x7800 ;  /* 0x00007800000b7802 */ /* 0x000fe20000000f00 */
[----:B------:R-:W3:Y:S01]  /*4010*/  LDCU UR44, c[0x0][0x370] ;  /* 0x00006e00ff2c77ac */ /* 0x000ee20008000800 */
[----:B------:R-:W-:Y:S01]  /*4020*/  IMAD.MOV.U32 R8, RZ, RZ, RZ ;  /* 0x000000ffff087224 */ /* 0x000fe200078e00ff */
[----:B------:R-:W3:Y:S01]  /*4030*/  LDCU.128 UR40, c[0x0][0xb10] ;  /* 0x00016200ff2877ac */ /* 0x000ee20008000c00 */
[----:B------:R-:W4:Y:S01]  /*4040*/  LDCU UR39, c[0x0][0x374] ;  /* 0x00006e80ff2777ac */ /* 0x000f220008000800 */
[----:B------:R-:W1:Y:S01]  /*4050*/  LDCU.64 UR30, c[0x0][0x890] ;  /* 0x00011200ff1e77ac */ /* 0x000e620008000a00 */
[----:B--2---:R-:W-:Y:S01]  /*4060*/  UISETP.NE.U32.AND UP0, UPT, UR4, URZ, UPT ;  /* 0x000000ff0400728c */ /* 0x004fe2000bf05070 */
[----:B------:R-:W2:Y:S01]  /*4070*/  LDCU UR21, c[0x0][0xb0c] ;  /* 0x00016180ff1577ac */ /* 0x000ea20008000800 */
[----:B------:R-:W2:Y:S01]  /*4080*/  LDCU UR37, c[0x0][0xb20] ;  /* 0x00016400ff2577ac */ /* 0x000ea20008000800 */
[----:B------:R-:W2:Y:S01]  /*4090*/  LDCU UR4, c[0x0][0xb30] ;  /* 0x00016600ff0477ac */ /* 0x000ea20008000800 */
[----:B---3--:R-:W-:-:S02]  /*40a0*/  UIMAD.WIDE.U32 UR46, UR44, UR40, URZ ;  /* 0x000000282c2e72a5 */ /* 0x008fc4000f8e00ff */
[----:B----4-:R-:W-:Y:S02]  /*40b0*/  UIMAD.WIDE.U32 UR8, UR39, UR43, URZ ;  /* 0x0000002b270872a5 */ /* 0x010fe4000f8e00ff */
[----:B------:R-:W-:Y:S02]  /*40c0*/  UISETP.NE.AND.EX UP6, UPT, UR5, URZ, UPT, UP0 ;  /* 0x000000ff0500728c */ /* 0x000fe4000bfc5300 */
[----:B------:R-:W-:Y:S02]  /*40d0*/  UISETP.NE.AND UP0, UPT, UR13, 0x1, UPT ;  /* 0x000000010d00788c */ /* 0x000fe4000bf05270 */
[----:B-1----:R-:W-:Y:S02]  /*40e0*/  UISETP.NE.U32.AND UP0, UPT, UR30, URZ, UPT ;  /* 0x000000ff1e00728c */ /* 0x002fe4000bf05070 */
[----:B------:R-:W-:Y:S01]  /*40f0*/  USEL UR38, URZ, 0x1, UP5 ;  /* 0x00000001ff267887 */ /* 0x000fe2000a800000 */
[----:B------:R-:W-:Y:S01]  /*4100*/  UMOV UR6, 0x400 ;  /* 0x0000040000067882 */ /* 0x000fe20000000000 */
[----:B------:R-:W-:Y:S01]  /*4110*/  UMOV UR46, UR47 ;  /* 0x0000002f002e7c82 */ /* 0x000fe20008000000 */
[----:B------:R-:W-:Y:S01]  /*4120*/  UMOV UR8, UR9 ;  /* 0x0000000900087c82 */ /* 0x000fe20008000000 */
[----:B------:R-:W-:-:S02]  /*4130*/  UISETP.GE.AND UP3, UPT, UR13, 0x1, UPT ;  /* 0x000000010d00788c */ /* 0x000fc4000bf66270 */
[----:B------:R-:W-:Y:S01]  /*4140*/  UISETP.NE.AND.EX UP5, UPT, UR31, URZ, UPT, UP0 ;  /* 0x000000ff1f00728c */ /* 0x000fe2000bfa5300 */
[----:B------:R-:W1:Y:S01]  /*4150*/  LDCU.64 UR50, c[0x0][0x348] ;  /* 0x00006900ff3277ac */ /* 0x000e620008000a00 */
[----:B------:R-:W-:Y:S01]  /*4160*/  UMOV UR29, URZ ;  /* 0x000000ff001d7c82 */ /* 0x000fe20008000000 */
[----:B------:R-:W-:Y:S01]  /*4170*/  UPLOP3.LUT UP1, UPT, UPT, UPT, UPT, 0x40, 0x4 ;  /* 0x000000000004789c */ /* 0x000fe20003f2e870 */
[----:B------:R-:W3:Y:S01]  /*4180*/  LDCU.64 UR14, c[0x0][0xb28] ;  /* 0x00016500ff0e77ac */ /* 0x000ee20008000a00 */
[----:B------:R-:W-:Y:S02]  /*4190*/  ULEA UR6, UR7, UR6, 0x18 ;  /* 0x0000000607067291 */ /* 0x000fe4000f8ec0ff */
[----:B--2---:R-:W-:Y:S02]  /*41a0*/  UISETP.NE.AND UP3, UPT, UR21, 0x1, UPT ;  /* 0x000000011500788c */ /* 0x004fe4000bf65270 */
[----:B------:R-:W-:Y:S02]  /*41b0*/  USHF.R.U32.HI UR46, URZ, UR41, UR46 ;  /* 0x00000029ff2e7299 */ /* 0x000fe4000801162e */
[----:B------:R-:W-:-:S02]  /*41c0*/  USHF.R.U32.HI UR45, URZ, UR37, UR8 ;  /* 0x00000025ff2d7299 */ /* 0x000fc40008011608 */
[----:B------:R-:W-:Y:S02]  /*41d0*/  UISETP.NE.AND UP0, UPT, UR42, 0x1, UPT ;  /* 0x000000012a00788c */ /* 0x000fe4000bf05270 */
[----:B------:R-:W-:-:S11]  /*41e0*/  UISETP.NE.AND UP4, UPT, UR4, 0x1, UPT ;  /* 0x000000010400788c */ /* 0x000fd6000bf85270 */
.L_x_80:
[----:B------:R-:W-:Y:S02]  /*41f0*/  LEA R2, R8, UR6, 0x3 ;  /* 0x0000000608027c11 */ /* 0x000fe4000f8e18ff */
[----:B------:R-:W-:Y:S02]  /*4200*/  SHF.L.U32 R0, R10, 0x1f, RZ ;  /* 0x0000001f0a007819 */ /* 0x000fe400000006ff */
[----:B------:R-:W-:Y:S02]  /*4210*/  LEA R4, R8, UR6, 0x4 ;  /* 0x0000000608047c11 */ /* 0x000fe4000f8e20ff */
[----:B--2---:R-:W2:Y:S02]  /*4220*/  SYNCS.PHASECHK.TRANS64.TRYWAIT P0, [R2+URZ+0x50], R0 ;  /* 0x00005000020075a7 */ /* 0x004ea400080011ff */
[----:B--2---:R-:W-:Y:S05]  /*4230*/  @!P0 BRA `(.L_x_73) ;  /* 0x0000006800308947 */ /* 0x004fea0003800000 */
.L_x_144:
[----:B------:R-:W4:Y:S01]  /*4240*/  LDS.128 R4, [R4+0xe0] ;  /* 0x0000e00004047984 */ /* 0x000f220000000c00 */
[----:B------:R-:W-:Y:S01]  /*4250*/  UISETP.GE.AND UP0, UPT, UR13, 0x1, UPT ;  /* 0x000000010d00788c */ /* 0x000fe2000bf06270 */
[----:B------:R-:W-:Y:S01]  /*4260*/  @!PT LDS RZ, [RZ] ;  /* 0x00000000fffff984 */ /* 0x000fe20000000800 */
[----:B------:R-:W-:Y:S01]  /*4270*/  @!PT LDS RZ, [RZ] ;  /* 0x00000000fffff984 */ /* 0x000fe20000000800 */
[----:B------:R-:W-:Y:S01]  /*4280*/  @!PT LDS RZ, [RZ] ;  /* 0x00000000fffff984 */ /* 0x000fe20000000800 */
[----:B------:R-:W-:Y:S01]  /*4290*/  @!PT LDS RZ, [RZ] ;  /* 0x00000000fffff984 */ /* 0x000fe20000000800 */
[----:B------:R1:W-:Y:S06]  /*42a0*/  MEMBAR.ALL.CTA ;  /* 0x0000000000007992 */ /* 0x0003ec0000008000 */
[----:B-1----:R-:W1:Y:S01]  /*42b0*/  FENCE.VIEW.ASYNC.S ;  /* 0x00000000000073c6 */ /* 0x002e620000000000 */
[----:B----4-:R-:W-:Y:S11]  /*42c0*/  LOP3.LUT P0, RZ, R6, 0x1, RZ, 0xc0, !PT ;  /* 0x0000000106ff7812 */ /* 0x010ff6000780c0ff */
[----:B------:R-:W-:Y:S02]  /*42d0*/  @!UPT UIADD3 URZ, UPT, UPT, URZ, URZ, URZ ;  /* 0x000000fffffff290 */ /* 0x000fe4000fffe0ff */
[----:B-1----:R-:W-:Y:S01]  /*42e0*/  VOTEU.ANY UP3, P0 ;  /* 0x0000000000ff7886 */ /* 0x002fe20000060100 */
[----:B------:R-:W-:Y:S11]  /*42f0*/  PLOP3.LUT P0, PT, PT, PT, UP3, 0x80, 0x8 ;  /* 0x000000000008781c */ /* 0x000ff60003f0f038 */
[----:B------:R-:W-:Y:S02]  /*4300*/  @!UPT UIADD3 URZ, UPT, UPT, URZ, URZ, URZ ;  /* 0x000000fffffff290 */ /* 0x000fe4000fffe0ff */
[----:B--2---:R-:W-:Y:S02]  /*4310*/  @P0 SHF.R.U32.HI R0, RZ, 0x10, R5 ;  /* 0x00000010ff000819 */ /* 0x004fe40000011605 */
[----:B------:R-:W-:Y:S02]  /*4320*/  @P0 MOV R3, R4 ;  /* 0x0000000400030202 */ /* 0x000fe40000000f00 */
[----:B------:R-:W-:Y:S01]  /*4330*/  @P0 R2UR UR4, R0 ;  /* 0x00000000000402ca */ /* 0x000fe200000e0000 */
[----:B------:R-:W-:Y:S01]  /*4340*/  VIADD R0, R2, 0x60 ;  /* 0x0000006002007836 */ /* 0x000fe20000000000 */
[----:B------:R-:W-:Y:S02]  /*4350*/  @P0 LOP3.LUT R4, R5, 0xffff, RZ, 0xc0, !PT ;  /* 0x0000ffff05040812 */ /* 0x000fe400078ec0ff */
[----:B------:R-:W-:Y:S02]  /*4360*/  @P0 R2UR UR8, R3 ;  /* 0x00000000030802ca */ /* 0x000fe400000e0000 */
[----:B------:R-:W-:Y:S02]  /*4370*/  PRMT R0, RZ, 0x654, R0 ;  /* 0x00000654ff007816 */ /* 0x000fe40000000000 */
[----:B------:R-:W-:Y:S02]  /*4380*/  @P0 R2UR UR5, R4 ;  /* 0x00000000040502ca */ /* 0x000fe400000e0000 */
[----:B------:R1:W-:Y:S03]  /*4390*/  SYNCS.ARRIVE.TRANS64.RED.A1T0 RZ, [R0+URZ], RZ ;  /* 0x000000ff00ff79a7 */ /* 0x0003e600081004ff */
[----:B------:R-:W-:Y:S04]  /*43a0*/  @UP3 UMOV UR47, UR4 ;  /* 0x00000004002f3c82 */ /* 0x000fe80008000000 */
[----:B------:R-:W-:Y:S04]  /*43b0*/  @UP3 UMOV UR23, UR8 ;  /* 0x0000000800173c82 */ /* 0x000fe80008000000 */
[----:B------:R-:W-:Y:S01]  /*43c0*/  @UP3 UMOV UR22, UR5 ;  /* 0x0000000500163c82 */ /* 0x000fe20008000000 */
[----:B------:R-:W-:Y:S05]  /*43d0*/  BRA.U !UP0, `(.L_x_74) ;  /* 0x0000000108c07547 */ /* 0x000fea000b800000 */
[----:B------:R-:W-:Y:S02]  /*43e0*/  UP2UR UR10, UPR, URZ, 0x4 ;  /* 0x00000004ff0a7883 */ /* 0x000fe40008000000 */
[----:B------:R-:W-:Y:S02]  /*43f0*/  UISETP.NE.AND UP2, UPT, UR42, 0x1, UPT ;  /* 0x000000012a00788c */ /* 0x000fe4000bf45270 */
[----:B------:R-:W-:Y:S02]  /*4400*/  UISETP.NE.AND UP0, UPT, UR21, 0x1, UPT ;  /* 0x000000011500788c */ /* 0x000fe4000bf05270 */
[----:B------:R-:W-:Y:S02]  /*4410*/  USEL UR4, UR39, UR45, !UP2 ;  /* 0x0000002d27047287 */ /* 0x000fe4000d000000 */
[----:B------:R-:W-:Y:S02]  /*4420*/  UP2UR UR18, UPR, URZ, 0x2 ;  /* 0x00000002ff127883 */ /* 0x000fe40008000000 */
[----:B------:R-:W-:Y:S02]  /*4430*/  UISETP.NE.AND UP1, UPT, UR13, 0x1, UPT ;  /* 0x000000010d00788c */ /* 0x000fe4000bf25270 */
[----:B------:R-:W-:Y:S02]  /*4440*/  UIMAD.WIDE.U32 UR32, UR22, UR43, URZ ;  /* 0x0000002b162072a5 */ /* 0x000fe4000f8e00ff */
[----:B------:R-:W-:Y:S02]  /*4450*/  USEL UR9, UR44, UR46, !UP0 ;  /* 0x0000002e2c097287 */ /* 0x000fe4000c000000 */
[----:B---3--:R-:W-:Y:S02]  /*4460*/  UIMAD.WIDE.U32 UR24, UR4, UR14, URZ ;  /* 0x0000000e041872a5 */ /* 0x008fe4000f8e00ff */
[----:B------:R-:W-:Y:S02]  /*4470*/  UIMAD.WIDE.U32 UR26, UR23, UR40, URZ ;  /* 0x00000028171a72a5 */ /* 0x000fe4000f8e00ff */
[----:B------:R-:W-:Y:S01]  /*4480*/  UIMAD.WIDE.U32 UR16, UR9, UR14, URZ ;  /* 0x0000000e091072a5 */ /* 0x000fe2000f8e00ff */
[----:B------:R-:W-:Y:S02]  /*4490*/  UMOV UR11, UR33 ;  /* 0x00000021000b7c82 */ /* 0x000fe40008000000 */
[----:B------:R-:W-:Y:S01]  /*44a0*/  UMOV UR8, UR25 ;  /* 0x0000001900087c82 */ /* 0x000fe20008000000 */
[----:B------:R-:W-:Y:S02]  /*44b0*/  USHF.R.U32.HI UR11, URZ, UR37, UR11 ;  /* 0x00000025ff0b7299 */ /* 0x000fe4000801160b */
[----:B------:R-:W-:Y:S02]  /*44c0*/  @UP1 USHF.R.U32.HI UR4, URZ, UR15, UR8 ;  /* 0x0000000fff041299 */ /* 0x000fe40008011608 */
[----:B------:R-:W-:Y:S02]  /*44d0*/  USEL UR8, UR22, UR11, !UP2 ;  /* 0x0000000b16087287 */ /* 0x000fe4000d000000 */
[----:B------:R-:W-:Y:S02]  /*44e0*/  UIMAD UR4, UR13, UR4, URZ ;  /* 0x000000040d0472a4 */ /* 0x000fe4000f8e02ff */
[----:B------:R-:W-:Y:S01]  /*44f0*/  UISETP.NE.AND UP2, UPT, UR10, URZ, UPT ;  /* 0x000000ff0a00728c */ /* 0x000fe2000bf45270 */
[----:B------:R-:W-:Y:S01]  /*4500*/  UMOV UR5, UR27 ;  /* 0x0000001b00057c82 */ /* 0x000fe20008000000 */
[----:B------:R-:W-:Y:S01]  /*4510*/  UMOV UR16, UR17 ;  /* 0x0000001100107c82 */ /* 0x000fe20008000000 */
[----:B------:R-:W-:Y:S02]  /*4520*/  USHF.R.U32.HI UR5, URZ, UR41, UR5 ;  /* 0x00000029ff057299 */ /* 0x000fe40008011605 */
[----:B------:R-:W-:Y:S02]  /*4530*/  @UP1 USHF.R.U32.HI UR9, URZ, UR15, UR16 ;  /* 0x0000000fff091299 */ /* 0x000fe40008011610 */
[----:B------:R-:W-:Y:S02]  /*4540*/  USEL UR5, UR23, UR5, !UP0 ;  /* 0x0000000517057287 */ /* 0x000fe4000c000000 */
[----:B------:R-:W-:Y:S02]  /*4550*/  UIMAD.WIDE.U32 UR16, UR8, UR14, URZ ;  /* 0x0000000e081072a5 */ /* 0x000fe4000f8e00ff */
[----:B------:R-:W-:Y:S02]  /*4560*/  UIMAD UR10, UR13, UR9, URZ ;  /* 0x000000090d0a72a4 */ /* 0x000fe4000f8e02ff */
[----:B------:R-:W-:Y:S03]  /*4570*/  UISETP.GE.AND UP0, UPT, UR8, UR4, UPT ;  /* 0x000000040800728c */ /* 0x000fe6000bf06270 */
[----:B------:R-:W-:Y:S01]  /*4580*/  UMOV UR4, UR17 ;  /* 0x0000001100047c82 */ /* 0x000fe20008000000 */
[----:B------:R-:W-:Y:S02]  /*4590*/  UISETP.GE.OR UP0, UPT, UR5, UR10, UP0 ;  /* 0x0000000a0500728c */ /* 0x000fe40008706670 */
[----:B------:R-:W-:Y:S02]  /*45a0*/  USHF.R.U32.HI UR4, URZ, UR15, UR4 ;  /* 0x0000000fff047299 */ /* 0x000fe40008011604 */
[----:B------:R-:W-:Y:S02]  /*45b0*/  UIMAD.WIDE.U32 UR10, UR5, UR14, URZ ;  /* 0x0000000e050a72a5 */ /* 0x000fe4000f8e00ff */
[----:B------:R-:W-:Y:S04]  /*45c0*/  USEL UR12, UR8, UR4, !UP1 ;  /* 0x00000004080c7287 */ /* 0x000fe8000c800000 */
[----:B------:R-:W-:Y:S01]  /*45d0*/  UIADD3 UR16, UPT, UPT, -UR12, URZ, URZ ;  /* 0x000000ff0c107290 */ /* 0x000fe2000fffe1ff */
[----:B------:R-:W-:Y:S02]  /*45e0*/  @!UP0 UMOV UR4, UR11 ;  /* 0x0000000b00048c82 */ /* 0x000fe40008000000 */
[----:B------:R-:W-:Y:S02]  /*45f0*/  @!UP0 USHF.R.U32.HI UR4, URZ, UR15, UR4 ;  /* 0x0000000fff048299 */ /* 0x000fe40008011604 */
[----:B------:R-:W-:Y:S02]  /*4600*/  UIMAD UR10, UR13, UR16, UR8 ;  /* 0x000000100d0a72a4 */ /* 0x000fe4000f8e0208 */
[----:B------:R-:W-:Y:S02]  /*4610*/  @!UP0 USEL UR4, UR5, UR4, !UP1 ;  /* 0x0000000405048287 */ /* 0x000fe4000c800000 */
[----:B------:R-:W-:Y:S02]  /*4620*/  UISETP.NE.AND UP1, UPT, UR18, URZ, UPT ;  /* 0x000000ff1200728c */ /* 0x000fe4000bf25270 */
[----:B------:R-:W-:Y:S02]  /*4630*/  @!UP0 UIMAD UR10, UR9, UR10, UR4 ;  /* 0x0000000a090a82a4 */ /* 0x000fe4000f8e0204 */
[----:B------:R-:W-:Y:S02]  /*4640*/  @!UP0 UIADD3 UR11, UPT, UPT, UR12, -UR4, URZ ;  /* 0x800000040c0b8290 */ /* 0x000fe4000fffe0ff */
[----:B------:R-:W-:Y:S02]  /*4650*/  UIADD3 UR9, UPT, UPT, -UR5, URZ, URZ ;  /* 0x000000ff05097290 */ /* 0x000fe4000fffe1ff */
[----:B------:R-:W-:Y:S02]  /*4660*/  UIADD3 UR4, UPT, UPT, -UR8, URZ, URZ ;  /* 0x000000ff08047290 */ /* 0x000fe4000fffe1ff */
[----:B------:R-:W-:Y:S02]  /*4670*/  @!UP0 UIMAD UR8, UR11, UR13, UR5 ;  /* 0x0000000d0b0882a4 */ /* 0x000fe4000f8e0205 */
[----:B------:R-:W-:Y:S02]  /*4680*/  UIMAD UR23, UR21, UR9, UR23 ;  /* 0x00000009151772a4 */ /* 0x000fe4000f8e0217 */
[----:B------:R-:W-:Y:S01]  /*4690*/  UIMAD UR22, UR42, UR4, UR22 ;  /* 0x000000042a1672a4 */ /* 0x000fe2000f8e0216 */
[----:B------:R-:W-:Y:S02]  /*46a0*/  @!UP0 UMOV UR5, UR10 ;  /* 0x0000000a00058c82 */ /* 0x000fe40008000000 */
[----:B------:R-:W-:Y:S02]  /*46b0*/  UIMAD UR23, UR5, UR21, UR23 ;  /* 0x00000015051772a4 */ /* 0x000fe4000f8e0217 */
[----:B------:R-:W-:Y:S11]  /*46c0*/  UIMAD UR22, UR8, UR42, UR22 ;  /* 0x0000002a081672a4 */ /* 0x000ff6000f8e0216 */
[----:B------:R-:W-:Y:S01]  /*46d0*/  @!UPT UIADD3 URZ, UPT, UPT, URZ, URZ, URZ ;  /* 0x000000fffffff290 */ /* 0x000fe2000fffe0ff */
.L_x_74:
[----:B------:R-:W2:Y:S01]  /*46e0*/  @!UP4 LDCU.128 UR8, c[0x0][0xb10] ;  /* 0x00016200ff08c7ac */ /* 0x000ea20008000c00 */
[----:B------:R-:W-:Y:S04]  /*46f0*/  ISETP.NE.U32.AND P0, PT, RZ, UR30, PT ;  /* 0x0000001eff007c0c */ /* 0x000fe8000bf05070 */
[----:B------:R-:W-:Y:S01]  /*4700*/  ISETP.NE.AND.EX P0, PT, RZ, UR31, PT, P0 ;  /* 0x0000001fff007c0c */ /* 0x000fe2000bf05300 */
[----:B------:R-:W4:Y:S01]  /*4710*/  @!UP4 LDCU UR5, c[0x0][0xb0c] ;  /* 0x00016180ff05c7ac */ /* 0x000f220008000800 */
[----:B--2---:R-:W-:Y:S07]  /*4720*/  UIMAD.WIDE.U32 UR16, UR23, UR8, URZ ;  /* 0x00000008171072a5 */ /* 0x004fee000f8e00ff */
[----:B------:R-:W-:Y:S01]  /*4730*/  @!UP4 UMOV UR4, UR17 ;  /* 0x000000110004cc82 */ /* 0x000fe20008000000 */
[----:B----4-:R-:W-:Y:S02]  /*4740*/  @!UP4 UISETP.NE.AND UP0, UPT, UR5, 0x1, UPT ;  /* 0x000000010500c88c */ /* 0x010fe4000bf05270 */
[----:B------:R-:W-:Y:S02]  /*4750*/  @!UP4 USHF.R.U32.HI UR4, URZ, UR9, UR4 ;  /* 0x00000009ff04c299 */ /* 0x000fe40008011604 */
[----:B------:R-:W-:Y:S02]  /*4760*/  UIMAD.WIDE.U32 UR16, UR22, UR11, URZ ;  /* 0x0000000b161072a5 */ /* 0x000fe4000f8e00ff */
[----:B------:R-:W-:Y:S02]  /*4770*/  @!UP4 USEL UR8, UR23, UR4, !UP0 ;  /* 0x000000041708c287 */ /* 0x000fe4000c000000 */
[----:B------:R-:W-:Y:S03]  /*4780*/  @!UP4 UISETP.NE.AND UP0, UPT, UR10, 0x1, UPT ;  /* 0x000000010a00c88c */ /* 0x000fe6000bf05270 */
[----:B------:R-:W-:Y:S02]  /*4790*/  @!UP4 UMOV UR9, UR17 ;  /* 0x000000110009cc82 */ /* 0x000fe40008000000 */
[----:B------:R-:W2:Y:S02]  /*47a0*/  @!UP4 LDCU UR4, c[0x0][0xb20] ;  /* 0x00016400ff04c7ac */ /* 0x000ea40008000800 */
[----:B--2---:R-:W-:Y:S04]  /*47b0*/  @!UP4 USHF.R.U32.HI UR4, URZ, UR4, UR9 ;  /* 0x00000004ff04c299 */ /* 0x004fe80008011609 */
[----:B------:R-:W-:Y:S04]  /*47c0*/  @!UP4 USEL UR9, UR22, UR4, !UP0 ;  /* 0x000000041609c287 */ /* 0x000fe8000c000000 */
[----:B------:R-:W-:Y:S02]  /*47d0*/  @!UP4 UIADD3 UR4, UPT, UPT, -UR8, UR9, URZ ;  /* 0x000000090804c290 */ /* 0x000fe4000fffe1ff */
[----:B------:R-:W-:Y:S02]  /*47e0*/  @!UP4 UIADD3 UR8, UPT, UPT, UR8, -UR9, URZ ;  /* 0x800000090808c290 */ /* 0x000fe4000fffe0ff */
[----:B------:R-:W-:Y:S02]  /*47f0*/  @!UP4 UIMAD UR23, UR4, UR5, UR23 ;  /* 0x000000050417c2a4 */ /* 0x000fe4000f8e0217 */
[----:B------:R-:W-:Y:S01]  /*4800*/  @!UP4 UIMAD UR22, UR8, UR10, UR22 ;  /* 0x0000000a0816c2a4 */ /* 0x000fe2000f8e0216 */
[----:B------:R-:W-:Y:S11]  /*4810*/  BRA.U UP1, `(.L_x_75) ;  /* 0x0000000101107547 */ /* 0x000ff6000b800000 */
[----:B-1----:R-:W-:Y:S04]  /*4820*/  MOV R0, UR38 ;  /* 0x0000002600007c02 */ /* 0x002fe80008000f00 */
[----:B------:R-:W-:Y:S04]  /*4830*/  SHF.L.U32 R0, R0, 0x1f, RZ ;  /* 0x0000001f00007819 */ /* 0x000fe800000006ff */
[----:B------:R-:W1:Y:S02]  /*4840*/  SYNCS.PHASECHK.TRANS64.TRYWAIT P1, [UR6+0x48], R0 ;  /* 0x00004800ff0075a7 */ /* 0x000e640008021106 */
[----:B-1----:R-:W-:Y:S05]  /*4850*/  @!P1 BRA `(.L_x_76) ;  /* 0x0000006000bc9947 */ /* 0x002fea0003800000 */
.L_x_75:
[----:B------:R-:W-:Y:S05]  /*4860*/  BRA.U !UP5, `(.L_x_77) ;  /* 0x000000010d347547 */ /* 0x000fea000b800000 */
[----:B------:R-:W-:Y:S01]  /*4870*/  UPLOP3.LUT UP2, UPT, UPT, UPT, UP6, 0x80, 0x8 ;  /* 0x000000000008789c */ /* 0x000fe20003f4f060 */
[----:B-1----:R-:W-:Y:S02]  /*4880*/  HFMA2 R0, -RZ, RZ, 0, 5.9604644775390625e-08 ;  /* 0x00000001ff007431 */ /* 0x002fe400000001ff */
[----:B------:R-:W-:Y:S03]  /*4890*/  IMAD.MOV.U32 R244, RZ, RZ, 0x1 ;  /* 0x00000001fff47424 */ /* 0x000fe600078e00ff */
[----:B------:R-:W-:Y:S05]  /*48a0*/  PLOP3.LUT P1, PT, PT, PT, UP2, 0x80, 0x8 ;  /* 0x000000000008781c */ /* 0x000fea0003f2f028 */
[----:B------:R-:W1:Y:S01]  /*48b0*/  @UP2 LDCU.64 UR8, c[0x0][0x888] ;  /* 0x00011100ff0827ac */ /* 0x000e620008000a00 */
[----:B------:R-:W-:Y:S07]  /*48c0*/  @UP2 UIMAD UR4, UR36, UR30, URZ ;  /* 0x0000001e240422a4 */ /* 0x000fee000f8e02ff */
[----:B------:R-:W-:Y:S01]  /*48d0*/  @!P1 PRMT R244, R0, 0x7610, R244 ;  /* 0x0000761000f49816 */ /* 0x000fe200000000f4 */
[----:B-1----:R-:W-:Y:S03]  /*48e0*/  @UP2 UIMAD.WIDE UR8, UR4, 0x4, UR8 ;  /* 0x00000004040828a5 */ /* 0x002fe6000f8e0208 */
[----:B------:R-:W1:Y:S03]  /*48f0*/  @!UP2 LDCU UR4, c[0x0][0x880] ;  /* 0x00011000ff04a7ac */ /* 0x000e660008000800 */
[----:B------:R-:W-:Y:S01]  /*4900*/  IMAD.U32 R2, RZ, RZ, UR8 ;  /* 0x00000008ff027e24 */ /* 0x000fe2000f8e00ff */
[----:B------:R-:W-:Y:S05]  /*4910*/  MOV R3, UR9 ;  /* 0x0000000900037c02 */ /* 0x000fea0008000f00 */
[----:B-----5:R2:W5:Y:S02]  /*4920*/  @P1 LDG.E R137, desc[UR52][R2.64] ;  /* 0x0000003402891981 */ /* 0x020564000c1e1900 */
[----:B-12---:R-:W-:Y:S07]  /*4930*/  @!P1 IMAD.U32 R137, RZ, RZ, UR4 ;  /* 0x00000004ff899e24 */ /* 0x006fee000f8e00ff */
.L_x_77:
[----:B-----5:R-:W-:Y:S01]  /*4940*/  @!P0 FSETP.EQ.AND P1, PT, R137, RZ, PT ;  /* 0x000000ff8900820b */ /* 0x020fe20003f22000 */
[----:B------:R-:W-:Y:S01]  /*4950*/  @!UPT UIADD3 URZ, UPT, UPT, URZ, URZ, URZ ;  /* 0x000000fffffff290 */ /* 0x000fe2000fffe0ff */
[----:B------:R-:W-:Y:S11]  /*4960*/  @!P0 BRA `(.L_x_78) ;  /* 0x0000000000148947 */ /* 0x000ff60003800000 */
[----:B------:R-:W-:Y:S02]  /*4970*/  LOP3.LUT P0, RZ, R244, 0xff, RZ, 0xc0, !PT ;  /* 0x000000fff4ff7812 */ /* 0x000fe4000780c0ff */
[----:B------:R-:W-:Y:S04]  /*4980*/  PLOP3.LUT P1, PT, PT, PT, UP2, 0x80, 0x8 ;  /* 0x000000000008781c */ /* 0x000fe80003f2f028 */
[----:B------:R-:W-:Y:S07]  /*4990*/  PLOP3.LUT P1, PT, P1, PT, PT, 0x8, 0x80 ;  /* 0x000000000080781c */ /* 0x000fee0000f2e170 */
[----:B------:R-:W-:Y:S11]  /*49a0*/  @P0 FSETP.EQ.AND P1, PT, R137, RZ, PT ;  /* 0x000000ff8900020b */ /* 0x000ff60003f22000 */
[----:B------:R-:W-:Y:S02]  /*49b0*/  @!UPT UIADD3 URZ, UPT, UPT, URZ, URZ, URZ ;  /* 0x000000fffffff290 */ /* 0x000fe4000fffe0ff */
.L_x_78:
[----:B------:R-:W-:Y:S01]  /*49c0*/  ULEA UR5, UR29, UR6, 0x3 ;  /* 0x000000061d057291 */ /* 0x000fe2000f8e18ff */
[----:B-1----:R-:W-:Y:S02]  /*49d0*/  SHF.L.U32 R2, R9, 0x1f, RZ ;  /* 0x0000001f09027819 */ /* 0x002fe400000006ff */
[----:B------:R-:W-:Y:S01]  /*49e0*/  ELECT P0, URZ, PT ;  /* 0x0000000000ff782f */ /* 0x000fe20003800000 */
[----:B------:R-:W-:Y:S05]  /*49f0*/  VIADD R0, R8, 0x1 ;  /* 0x0000000108007836 */ /* 0x000fea0000000000 */
[----:B------:R-:W1:Y:S02]  /*4a00*/  SYNCS.PHASECHK.TRANS64.TRYWAIT P2, [UR5+0x30], R2 ;  /* 0x00003002ff0075a7 */ /* 0x000e640008041105 */
[----:B-1----:R-:W-:Y:S05]  /*4a10*/  @!P2 BRA `(.L_x_79) ;  /* 0x000000600064a947 */ /* 0x002fea0003800000 */
.L_x_147:
[----:B------:R-:W-:Y:S01]  /*4a20*/  PLOP3.LUT P0, PT, P1, P0, PT, 0xf2, 0x2f ;  /* 0x00000000002f781c */ /* 0x000fe20000f01e72 */
[----:B------:R-:W-:Y:S01]  /*4a30*/  UIADD3 UR33, UPT, UPT, UR5, 0x20, URZ ;  /* 0x0000002005217890 */ /* 0x000fe2000fffe0ff */
[----:B------:R-:W-:Y:S01]  /*4a40*/  ISETP.NE.AND P1, PT, R0, 0x2, PT ;  /* 0x000000020000780c */ /* 0x000fe20003f25270 */
[----:B------:R-:W-:Y:S01]  /*4a50*/  UMOV UR20, UR36 ;  /* 0x0000002400147c82 */ /* 0x000fe20008000000 */
[----:B------:R-:W-:Y:S01]  /*4a60*/  UMOV UR28, UR36 ;  /* 0x00000024001c7c82 */ /* 0x000fe20008000000 */
[----:B------:R-:W-:Y:S01]  /*4a70*/  UMOV UR12, UR36 ;  /* 0x00000024000c7c82 */ /* 0x000fe20008000000 */
[----:B-1----:R-:W-:Y:S02]  /*4a80*/  SEL R2, RZ, 0x1, P1 ;  /* 0x00000001ff027807 */ /* 0x002fe40000800000 */
[----:B------:R-:W-:Y:S01]  /*4a90*/  UMOV UR17, UR33 ;  /* 0x0000002100117c82 */ /* 0x000fe20008000000 */
[----:B------:R-:W-:Y:S01]  /*4aa0*/  UMOV UR25, UR33 ;  /* 0x0000002100197c82 */ /* 0x000fe20008000000 */
[----:B------:R-:W-:Y:S01]  /*4ab0*/  UMOV UR9, UR33 ;  /* 0x0000002100097c82 */ /* 0x000fe20008000000 */
[----:B------:R-:W-:Y:S02]  /*4ac0*/  LOP3.LUT R10, R10, R2, RZ, 0x3c, !PT ;  /* 0x000000020a0a7212 */ /* 0x000fe400078e3cff */
[----:B------:R-:W-:Y:S01]  /*4ad0*/  VOTEU.ALL UP0, P0 ;  /* 0x0000000000ff7886 */ /* 0x000fe20000000000 */
[----:B------:R-:W-:Y:S04]  /*4ae0*/  SEL R8, R0, RZ, P1 ;  /* 0x000000ff00087207 */ /* 0x000fe80000800000 */
[----:B------:R-:W-:Y:S02]  /*4af0*/  @!UP0 UIADD3 UR56, UP1, UPT, UR50, 0x580, URZ ;  /* 0x0000058032388890 */ /* 0x000fe4000ff3e0ff */
[----:B------:R-:W-:Y:S02]  /*4b00*/  @!UP0 UIMAD UR4, UR29, 0x7800, UR6 ;  /* 0x000078001d0488a4 */ /* 0x000fe4000f8e0206 */
[----:B------:R-:W-:Y:S02]  /*4b10*/  @!UP0 UIADD3.X UR57, UPT, UPT, URZ, UR51, URZ, UP1, !UPT ;  /* 0x00000033ff398290 */ /* 0x000fe40008ffe4ff */
[----:B------:R-:W-:Y:S02]  /*4b20*/  @!UP0 USHF.L.U32 UR35, UR55, 0x6, URZ ;  /* 0x0000000637238899 */ /* 0x000fe400080006ff */
[----:B------:R-:W-:Y:S02]  /*4b30*/  @!UP0 UIMAD UR34, UR54, 0xf0, URZ ;  /* 0x000000f0362288a4 */ /* 0x000fe4000f8e02ff */
[----:B------:R-:W-:Y:S01]  /*4b40*/  @!UP0 UIADD3 UR32, UPT, UPT, UR4, 0x200, URZ ;  /* 0x0000020004208890 */ /* 0x000fe2000fffe0ff */
[----:B------:R-:W-:Y:S01]  /*4b50*/  VOTEU.ALL UP1, P0 ;  /* 0x0000000000ff7886 */ /* 0x000fe20000020000 */
[----:B------:R-:W-:Y:S01]  /*4b60*/  UMOV UR54, 0x0 ;  /* 0x0000000000367882 */ /* 0x000fe20000000000 */
[----:B------:R-:W-:Y:S01]  /*4b70*/  UMOV UR55, 0x10000000 ;  /* 0x1000000000377882 */ /* 0x000fe20000000000 */
[----:B------:R-:W-:Y:S02]  /*4b80*/  @!UP0 UIADD3 UR18, UPT, UPT, UR34, 0x10, URZ ;  /* 0x0000001022128890 */ /* 0x000fe4000fffe0ff */
[----:B------:R-:W-:Y:S03]  /*4b90*/  @!UP0 UIADD3 UR16, UPT, UPT, UR4, 0xa00, URZ ;  /* 0x00000a0004108890 */ /* 0x000fe6000fffe0ff */
[----:B------:R1:W-:Y:S01]  /*4ba0*/  @!UP1 UTMALDG.3D [UR32], [UR56], desc[UR54] ;  /* 0x00003620380095b4 */ /* 0x0003e20008011000 */
[----:B------:R-:W-:Y:S01]  /*4bb0*/  VOTEU.ALL UP1, P0 ;  /* 0x0000000000ff7886 */ /* 0x000fe20000020000 */
[----:B------:R-:W-:Y:S01]  /*4bc0*/  UMOV UR19, UR35 ;  /* 0x0000002300137c82 */ /* 0x000fe20008000000 */
[----:B------:R-:W-:Y:S02]  /*4bd0*/  @!UP0 UIADD3 UR26, UPT, UPT, UR34, 0x20, URZ ;  /* 0x00000020221a8890 */ /* 0x000fe4000fffe0ff */
[----:B------:R-:W-:Y:S01]  /*4be0*/  @!UP0 UIADD3 UR24, UPT, UPT, UR4, 0x1200, URZ ;  /* 0x0000120004188890 */ /* 0x000fe2000fffe0ff */
[----:B------:R-:W-:Y:S01]  /*4bf0*/  UMOV UR27, UR35 ;  /* 0x00000023001b7c82 */ /* 0x000fe20008000000 */
[----:B------:R2:W-:Y:S01]  /*4c00*/  @!UP1 UTMALDG.3D [UR16], [UR56], desc[UR54] ;  /* 0x00003610380095b4 */ /* 0x0005e20008011000 */
[----:B------:R-:W-:Y:S01]  /*4c10*/  VOTEU.ALL UP1, P0 ;  /* 0x0000000000ff7886 */ /* 0x000fe20000020000 */
[----:B------:R-:W-:Y:S02]  /*4c20*/  @!UP0 UIADD3 UR10, UPT, UPT, UR34, 0x30, URZ ;  /* 0x00000030220a8890 */ /* 0x000fe4000fffe0ff */
[----:B------:R-:W-:Y:S01]  /*4c30*/  @!UP0 UIADD3 UR8, UPT, UPT, UR4, 0x1a00, URZ ;  /* 0x00001a0004088890 */ /* 0x000fe2000fffe0ff */
[----:B------:R-:W-:Y:S01]  /*4c40*/  UMOV UR11, UR35 ;  /* 0x00000023000b7c82 */ /* 0x000fe20008000000 */
[----:B------:R-:W-:Y:S01]  /*4c50*/  UIADD3 UR29, UPT, UPT, UR29, 0x1, URZ ;  /* 0x000000011d1d7890 */ /* 0x000fe2000fffe0ff */
[----:B------:R4:W-:Y:S01]  /*4c60*/  @!UP1 UTMALDG.3D [UR24], [UR56], desc[UR54] ;  /* 0x00003618380095b4 */ /* 0x0009e20008011000 */
[----:B------:R-:W-:Y:S05]  /*4c70*/  VOTEU.ALL UP1, P0 ;  /* 0x0000000000ff7886 */ /* 0x000fea0000020000 */
[----:B------:R5:W-:Y:S01]  /*4c80*/  @!UP1 UTMALDG.3D [UR8], [UR56], desc[UR54] ;  /* 0x00003608380095b4 */ /* 0x000be20008011000 */
[----:B------:R-:W-:Y:S01]  /*4c90*/  VOTEU.ALL UP1, P0 ;  /* 0x0000000000ff7886 */ /* 0x000fe20000020000 */
[----:B-1----:R-:W-:Y:S01]  /*4ca0*/  UPRMT UR33, UR7, 0x654, UR33 ;  /* 0x0000065407217896 */ /* 0x002fe20008000021 */
[----:B------:R-:W-:Y:S01]  /*4cb0*/  UMOV UR36, UR47 ;  /* 0x0000002f00247c82 */ /* 0x000fe20008000000 */
[----:B--2---:R-:W-:Y:S02]  /*4cc0*/  @!UP0 UIADD3 UR18, UPT, UPT, UR34, 0x40, URZ ;  /* 0x0000004022128890 */ /* 0x004fe4000fffe0ff */
[----:B------:R-:W-:Y:S02]  /*4cd0*/  @!UP0 UIADD3 UR16, UPT, UPT, UR4, 0x2200, URZ ;  /* 0x0000220004108890 */ /* 0x000fe4000fffe0ff */
[----:B----4-:R-:W-:Y:S02]  /*4ce0*/  @!UP0 UIADD3 UR26, UPT, UPT, UR34, 0x50, URZ ;  /* 0x00000050221a8890 */ /* 0x010fe4000fffe0ff */
[----:B------:R-:W-:Y:S05]  /*4cf0*/  @!UP0 UIADD3 UR24, UPT, UPT, UR4, 0x2a00, URZ ;  /* 0x00002a0004188890 */ /* 0x000fea000fffe0ff */
[----:B------:R1:W-:Y:S01]  /*4d00*/  @!UP1 UTMALDG.3D [UR16], [UR56], desc[UR54] ;  /* 0x00003610380095b4 */ /* 0x0003e20008011000 */
[----:B------:R-:W-:Y:S01]  /*4d10*/  VOTEU.ALL UP1, P0 ;  /* 0x0000000000ff7886 */ /* 0x000fe20000020000 */
[----:B-----5:R-:W-:Y:S02]  /*4d20*/  @!UP0 UIADD3 UR10, UPT, UPT, UR34, 0x60, URZ ;  /* 0x00000060220a8890 */ /* 0x020fe4000fffe0ff */
[----:B------:R-:W-:Y:S02]  /*4d30*/  @!UP0 UIADD3 UR8, UPT, UPT, UR4, 0x3200, URZ ;  /* 0x0000320004088890 */ /* 0x000fe4000fffe0ff */
[----:B------:R2:W-:Y:S01]  /*4d40*/  @!UP1 UTMALDG.3D [UR24], [UR56], desc[UR54] ;  /* 0x00003618380095b4 */ /* 0x0005e20008011000 */
[----:B------:R-:W-:Y:S06]  /*4d50*/  VOTEU.ALL UP1, P0 ;  /* 0x0000000000ff7886 */ /* 0x000fec0000020000 */
[----:B------:R4:W-:Y:S01]  /*4d60*/  @!UP1 UTMALDG.3D [UR8], [UR56], desc[UR54] ;  /* 0x00003608380095b4 */ /* 0x0009e20008011000 */
[----:B------:R-:W-:Y:S01]  /*4d70*/  VOTEU.ALL UP1, P0 ;  /* 0x0000000000ff7886 */ /* 0x000fe20000020000 */
[----:B-1----:R-:W-:Y:S02]  /*4d80*/  @!UP0 UIADD3 UR18, UPT, UPT, UR34, 0x70, URZ ;  /* 0x0000007022128890 */ /* 0x002fe4000fffe0ff */
[----:B------:R-:W-:Y:S02]  /*4d90*/  @!UP0 UIADD3 UR16, UPT, UPT, UR4, 0x3a00, URZ ;  /* 0x00003a0004108890 */ /* 0x000fe4000fffe0ff */
[----:B--2---:R-:W-:Y:S02]  /*4da0*/  @!UP0 UIADD3 UR26, UPT, UPT, UR34, 0x80, URZ ;  /* 0x00000080221a8890 */ /* 0x004fe4000fffe0ff */
[----:B------:R-:W-:Y:S05]  /*4db0*/  @!UP0 UIADD3 UR24, UPT, UPT, UR4, 0x4200, URZ ;  /* 0x0000420004188890 */ /* 0x000fea000fffe0ff */
[----:B------:R1:W-:Y:S01]  /*4dc0*/  @!UP1 UTMALDG.3D [UR16], [UR56], desc[UR54] ;  /* 0x00003610380095b4 */ /* 0x0003e20008011000 */
[----:B------:R-:W-:Y:S01]  /*4dd0*/  VOTEU.ALL UP1, P0 ;  /* 0x0000000000ff7886 */ /* 0x000fe20000020000 */
[----:B----4-:R-:W-:Y:S02]  /*4de0*/  @!UP0 UIADD3 UR10, UPT, UPT, UR34, 0x90, URZ ;  /* 0x00000090220a8890 */ /* 0x010fe4000fffe0ff */
        /* <DEDUP_REMOVED lines=13> */
[----:B------:R-:W-:Y:S01]  /*4ec0*/  @!UP1 UTMALDG.3D [UR24], [UR56], desc[UR54] ;  /* 0x00003618380095b4 */ /* 0x000fe20008011000 */
[----:B------:R-:W-:Y:S06]  /*4ed0*/  VOTEU.ALL UP1, P0 ;  /* 0x0000000000ff7886 */ /* 0x000fec0000020000 */
[----:B------:R2:W-:Y:S01]  /*4ee0*/  @!UP1 UTMALDG.3D [UR8], [UR56], desc[UR54] ;  /* 0x00003608380095b4 */ /* 0x0005e20008011000 */
[----:B------:R-:W-:Y:S02]  /*4ef0*/  UPLOP3.LUT UP1, UPT, UPT, UPT, UPT, 0x80, 0x8 ;  /* 0x000000000008789c */ /* 0x000fe40003f2f070 */
[----:B-1----:R-:W-:Y:S02]  /*4f00*/  @!UP0 UIADD3 UR18, UPT, UPT, UR34, 0xd0, URZ ;  /* 0x000000d022128890 */ /* 0x002fe4000fffe0ff */
[----:B------:R-:W-:Y:S02]  /*4f10*/  @!UP0 UIADD3 UR16, UPT, UPT, UR4, 0x6a00, URZ ;  /* 0x00006a0004108890 */ /* 0x000fe4000fffe0ff */
[----:B--2---:R-:W-:Y:S02]  /*4f20*/  @!UP0 UIADD3 UR10, UPT, UPT, UR34, 0xe0, URZ ;  /* 0x000000e0220a8890 */ /* 0x004fe4000fffe0ff */
[----:B------:R-:W-:Y:S01]  /*4f30*/  @!UP0 UIADD3 UR8, UPT, UPT, UR4, 0x7200, URZ ;  /* 0x0000720004088890 */ /* 0x000fe2000fffe0ff */
[----:B------:R-:W-:Y:S05]  /*4f40*/  VOTEU.ALL UP0, P0 ;  /* 0x0000000000ff7886 */ /* 0x000fea0000000000 */
[----:B------:R-:W-:Y:S01]  /*4f50*/  @!UP0 UTMALDG.3D [UR16], [UR56], desc[UR54] ;  /* 0x00003610380085b4 */ /* 0x000fe20008011000 */
[----:B------:R-:W-:Y:S04]  /*4f60*/  UISETP.NE.AND UP0, UPT, UR29, 0x2, UPT ;  /* 0x000000021d00788c */ /* 0x000fe8000bf05270 */
[----:B------:R-:W-:Y:S02]  /*4f70*/  USEL UR4, URZ, 0x1, UP0 ;  /* 0x00000001ff047887 */ /* 0x000fe40008000000 */
[----:B------:R-:W-:Y:S02]  /*4f80*/  USEL UR29, UR29, URZ, UP0 ;  /* 0x000000ff1d1d7287 */ /* 0x000fe40008000000 */
[----:B------:R-:W-:Y:S02]  /*4f90*/  VOTEU.ALL UP0, P0 ;  /* 0x0000000000ff7886 */ /* 0x000fe40000000000 */
[----:B------:R-:W-:Y:S03]  /*4fa0*/  LOP3.LUT R9, R9, UR4, RZ, 0x3c, !PT ;  /* 0x0000000409097c12 */ /* 0x000fe6000f8e3cff */
[----:B------:R1:W-:Y:S01]  /*4fb0*/  @!UP0 UTMALDG.3D [UR8], [UR56], desc[UR54] ;  /* 0x00003608380085b4 */ /* 0x0003e20008011000 */
[----:B------:R2:W-:Y:S01]  /*4fc0*/  @!P0 SYNCS.ARRIVE.TRANS64.RED.A0TR RZ, [UR5+0x20], R11 ;  /* 0x0000200bffff89a7 */ /* 0x0005e20008300405 */
[----:B------:R-:W-:Y:S01]  /*4fd0*/  SYNCS.ARRIVE.TRANS64.RED.A1T0 RZ, [UR33], RZ ;  /* 0x000000ffffff79a7 */ /* 0x000fe20008100421 */
[----:B-1----:R-:W-:Y:S02]  /*4fe0*/  UIADD3 UR54, UPT, UPT, UR22, UR48, URZ ;  /* 0x0000003016367290 */ /* 0x002fe4000fffe0ff */
[----:B------:R-:W-:Y:S01]  /*4ff0*/  UIADD3 UR55, UPT, UPT, UR23, UR49, URZ ;  /* 0x0000003117377290 */ /* 0x000fe2000fffe0ff */
[----:B------:R-:W-:Y:S11]  /*5000*/  BRA.U UP3, `(.L_x_80) ;  /* 0xfffffff103787547 */ /* 0x000ff6000b83ffff */
[----:B------:R-:W-:Y:S01]  /*5010*/  UIADD3 UR6, UPT, UPT, UR6, 0x30, URZ ;  /* 0x0000003006067890 */ /* 0x000fe2000fffe0ff */
[----:B------:R-:W-:-:S03]  /*5020*/  SHF.L.U32 R0, R9, 0x1f, RZ ;  /* 0x0000001f09007819 */ /* 0x000fc600000006ff */
[----:B------:R-:W-:-:S09]  /*5030*/  ULEA UR4, UR29, UR6, 0x3 ;  /* 0x000000061d047291 */ /* 0x000fd2000f8e18ff */
[----:B------:R-:W1:Y:S02]  /*5040*/  SYNCS.PHASECHK.TRANS64.TRYWAIT P0, [UR4], R0 ;  /* 0x00000000ff0075a7 */ /* 0x000e640008001104 */
[----:B-1----:R-:W-:Y:S05]  /*5050*/  @!P0 BRA `(.L_x_81) ;  /* 0x0000005800ec8947 */ /* 0x002fea0003800000 */
.L_x_149:
        /* <DEDUP_REMOVED lines=8> */
.L_x_82:
[----:B-1----:R1:W4:Y:S02]  /*50e0*/  SYNCS.PHASECHK.TRANS64.TRYWAIT P0, [R0+URZ], R2 ;  /* 0x00000002000075a7 */ /* 0x00232400080011ff */
[----:B----4-:R-:W-:Y:S05]  /*50f0*/  @!P0 NANOSLEEP.SYNCS 0x989680 ;  /* 0x009896800000895d */ /* 0x010fea0003900000 */
[----:B------:R-:W4:Y:S02]  /*5100*/  @!P0 SYNCS.PHASECHK.TRANS64 P0, [R0+URZ], R2 ;  /* 0x00000002000085a7 */ /* 0x000f2400080010ff */
[----:B---34-:R-:W-:Y:S05]  /*5110*/  @P0 EXIT ;  /* 0x000000000000094d */ /* 0x018fea0003800000 */
[----:B------:R-:W-:Y:S05]  /*5120*/  BRA `(.L_x_82) ;  /* 0xfffffffc00ec7947 */ /* 0x000fea000383ffff */
.L_x_72:
[----:B------:R-:W-:-:S06]  /*5130*/  UISETP.GE.AND UP0, UPT, UR5, 0x4, UPT ;  /* 0x000000040500788c */ /* 0x000fcc000bf06270 */
[----:B------:R-:W-:-:S13]  /*5140*/  PLOP3.LUT P0, PT, PT, PT, UP0, 0x80, 0x8 ;  /* 0x000000000008781c */ /* 0x000fda0003f0f008 */
[----:B-1----:R-:W-:Y:S05]  /*5150*/  @!P0 EXIT ;  /* 0x000000000000894d */ /* 0x002fea0003800000 */
[----:B------:R-:W-:Y:S01]  /*5160*/  BAR.SYNC.DEFER_BLOCKING 0x6, 0xa0 ;  /* 0x0182800000007b1d */ /* 0x000fe20000010000 */
[----:B------:R-:W-:-:S05]  /*5170*/  IMAD.U32 R0, R6, 0x10000, RZ ;  /* 0x0001000006007824 */ /* 0x000fca00078e00ff */
[----:B------:R-:W-:Y:S01]  /*5180*/  UMOV UR4, 0x400 ;  /* 0x0000040000047882 */ /* 0x000fe20000000000 */
[----:B------:R-:W-:Y:S01]  /*5190*/  LOP3.LUT R0, R0, 0x600000, RZ, 0xc0, !PT ;  /* 0x0060000000007812 */ /* 0x000fe200078ec0ff */
[----:B------:R-:W-:Y:S01]  /*51a0*/  ULEA UR4, UR7, UR4, 0x18 ;  /* 0x0000000407047291 */ /* 0x000fe2000f8ec0ff */
[----:B------:R-:W-:Y:S01]  /*51b0*/  UMOV UR5, URZ ;  /* 0x000000ff00057c82 */ /* 0x000fe20008000000 */
[----:B------:R-:W-:Y:S01]  /*51c0*/  UMOV UR6, URZ ;  /* 0x000000ff00067c82 */ /* 0x000fe20008000000 */
[----:B------:R-:W-:Y:S01]  /*51d0*/  MOV R2, UR5 ;  /* 0x0000000500027c02 */ /* 0x000fe20008000f00 */
[----:B------:R-:W-:Y:S01]  /*51e0*/  IMAD.U32 R249, RZ, RZ, UR5 ;  /* 0x00000005fff97e24 */ /* 0x000fe2000f8e00ff */
[----:B------:R-:W1:Y:S01]  /*51f0*/  LDCU UR40, c[0x0][0xb0c] ;  /* 0x00016180ff2877ac */ /* 0x000e620008000800 */
[----:B------:R-:W-:Y:S02]  /*5200*/  IMAD.U32 R245, RZ, RZ, UR6 ;  /* 0x00000006fff57e24 */ /* 0x000fe4000f8e00ff */
[----:B------:R-:W-:Y:S01]  /*5210*/  STL [R1+0x4], R2 ;  /* 0x0000040201007387 */ /* 0x000fe20000100800 */
[----:B------:R-:W2:Y:S01]  /*5220*/  LDCU UR37, c[0x0][0xb30] ;  /* 0x00016600ff2577ac */ /* 0x000ea20008000800 */
[----:B------:R-:W3:Y:S02]  /*5230*/  LDCU.64 UR50, c[0x0][0x888] ;  /* 0x00011100ff3277ac */ /* 0x000ee40008000a00 */
[----:B------:R-:W4:Y:S01]  /*5240*/  LDS R16, [UR4+0x100] ;  /* 0x00010004ff107984 */ /* 0x000f220008000800 */
[----:B------:R-:W-:Y:S01]  /*5250*/  UMOV UR4, 0x1 ;  /* 0x0000000100047882 */ /* 0x000fe20000000000 */
[----:B------:R-:W1:Y:S01]  /*5260*/  LDCU.64 UR38, c[0x0][0xb28] ;  /* 0x00016500ff2677ac */ /* 0x000e620008000a00 */
[----:B------:R-:W-:Y:S01]  /*5270*/  MOV R250, UR4 ;  /* 0x0000000400fa7c02 */ /* 0x000fe20008000f00 */
[----:B------:R-:W-:Y:S01]  /*5280*/  UMOV UR4, URZ ;  /* 0x000000ff00047c82 */ /* 0x000fe20008000000 */
[----:B------:R-:W1:Y:S01]  /*5290*/  LDCU.128 UR44, c[0x0][0xb10] ;  /* 0x00016200ff2c77ac */ /* 0x000e620008000c00 */
[----:B------:R-:W-:Y:S01]  /*52a0*/  MOV R248, UR4 ;  /* 0x0000000400f87c02 */ /* 0x000fe20008000f00 */
[----:B------:R-:W-:Y:S01]  /*52b0*/  UMOV UR43, URZ ;  /* 0x000000ff002b7c82 */ /* 0x000fe20008000000 */
[----:B------:R-:W-:Y:S01]  /*52c0*/  UMOV UR15, URZ ;  /* 0x000000ff000f7c82 */ /* 0x000fe20008000000 */
[----:B----4-:R-:W-:Y:S01]  /*52d0*/  IMAD.IADD R16, R16, 0x1, R0 ;  /* 0x0000000110107824 */ /* 0x010fe200078e0200 */
[----:B------:R-:W-:-:S05]  /*52e0*/  MOV R0, UR4 ;  /* 0x0000000400007c02 */ /* 0x000fca0008000f00 */
[----:B-123--:R4:W-:Y:S02]  /*52f0*/  STL [R1], R0 ;  /* 0x0000000001007387 */ /* 0x00e9e40000100800 */
.L_x_116:
[----:B------:R-:W1:Y:S01]  /*5300*/  S2UR UR56, SR_CgaCtaId ;  /* 0x00000000003879c3 */ /* 0x000e620000008800 */
[----:B------:R-:W-:Y:S01]  /*5310*/  R2UR UR4, R248 ;  /* 0x00000000f80472ca */ /* 0x000fe200000e0000 */
[----:B------:R-:W-:Y:S11]  /*5320*/  UMOV UR57, 0x400 ;  /* 0x0000040000397882 */ /* 0x000ff60000000000 */
[----:B------:R-:W-:Y:S01]  /*5330*/  @!UPT UIADD3 URZ, UPT, UPT, URZ, URZ, URZ ;  /* 0x000000fffffff290 */ /* 0x000fe2000fffe0ff */
[----:B----4-:R-:W-:Y:S05]  /*5340*/  IMAD.U32 R0, RZ, RZ, UR4 ;  /* 0x00000004ff007e24 */ /* 0x010fea000f8e00ff */
[----:B------:R-:W-:Y:S01]  /*5350*/  SHF.L.U32 R0, R0, 0x1f, RZ ;  /* 0x0000001f00007819 */ /* 0x000fe200000006ff */
[----:B-1----:R-:W-:Y:S04]  /*5360*/  ULEA UR57, UR56, UR57, 0x18 ;  /* 0x0000003938397291 */ /* 0x002fe8000f8ec0ff */
[----:B------:R-:W-:Y:S09]  /*5370*/  ULEA UR5, UR15, UR57, 0x3 ;  /* 0x000000390f057291 */ /* 0x000ff2000f8e18ff */
[----:B------:R-:W1:Y:S02]  /*5380*/  SYNCS.PHASECHK.TRANS64.TRYWAIT P0, [UR5+0x50], R0 ;  /* 0x00005000ff0075a7 */ /* 0x000e640008001105 */
[----:B-1---5:R-:W-:Y:S05]  /*5390*/  @!P0 BRA `(.L_x_83) ;  /* 0x0000005800348947 */ /* 0x022fea0003800000 */
.L_x_151:
[----:B------:R-:W-:Y:S01]  /*53a0*/  ULEA UR4, UR15, UR57, 0x4 ;  /* 0x000000390f047291 */ /* 0x000fe2000f8e20ff */
[----:B------:R-:W-:Y:S01]  /*53b0*/  R2UR UR9, R251 ;  /* 0x00000000fb0972ca */ /* 0x000fe200000e0000 */
[----:B------:R-:W-:Y:S01]  /*53c0*/  UIADD3 UR5, UPT, UPT, UR5, 0x60, URZ ;  /* 0x0000006005057890 */ /* 0x000fe2000fffe0ff */
[----:B------:R-:W2:Y:S03]  /*53d0*/  LDCU UR6, c[0x0][0xb24] ;  /* 0x00016480ff0677ac */ /* 0x000ea60008000800 */
[----:B------:R-:W-:Y:S03]  /*53e0*/  UPRMT UR5, URZ, 0x654, UR5 ;  /* 0x00000654ff057896 */ /* 0x000fe60008000005 */
[----:B------:R-:W3:Y:S01]  /*53f0*/  LDS.128 R4, [UR4+0xe0] ;  /* 0x0000e004ff047984 */ /* 0x000ee20008000c00 */
[----:B------:R-:W-:Y:S01]  /*5400*/  @!PT LDS RZ, [RZ] ;  /* 0x00000000fffff984 */ /* 0x000fe20000000800 */
[----:B------:R-:W-:Y:S01]  /*5410*/  @!PT LDS RZ, [RZ] ;  /* 0x00000000fffff984 */ /* 0x000fe20000000800 */
[----:B------:R-:W-:Y:S01]  /*5420*/  @!PT LDS RZ, [RZ] ;  /* 0x00000000fffff984 */ /* 0x000fe20000000800 */
[----:B------:R-:W-:Y:S01]  /*5430*/  @!PT LDS RZ, [RZ] ;  /* 0x00000000fffff984 */ /* 0x000fe20000000800 */
[----:B------:R4:W-:Y:S07]  /*5440*/  MEMBAR.ALL.CTA ;  /* 0x0000000000007992 */ /* 0x0009ee0000008000 */
[----:B----4-:R-:W4:Y:S02]  /*5450*/  FENCE.VIEW.ASYNC.S ;  /* 0x00000000000073c6 */ /* 0x010f240000000000 */
[----:B----4-:R-:W-:Y:S01]  /*5460*/  SYNCS.ARRIVE.TRANS64.RED.A1T0 RZ, [UR5], RZ ;  /* 0x000000ffffff79a7 */ /* 0x010fe20008100405 */
[----:B---3--:R-:W-:Y:S01]  /*5470*/  LOP3.LUT P0, RZ, R6, 0x1, RZ, 0xc0, !PT ;  /* 0x0000000106ff7812 */ /* 0x008fe2000780c0ff */
[----:B--2---:R-:W-:Y:S11]  /*5480*/  UISETP.GE.AND UP0, UPT, UR6, 0x1, UPT ;  /* 0x000000010600788c */ /* 0x004ff6000bf06270 */
[----:B------:R-:W-:Y:S01]  /*5490*/  @!UPT UIADD3 URZ, UPT, UPT, URZ, URZ, URZ ;  /* 0x000000fffffff290 */ /* 0x000fe2000fffe0ff */
[----:B------:R-:W-:Y:S01]  /*54a0*/  VOTEU.ANY UP1, P0 ;  /* 0x0000000000ff7886 */ /* 0x000fe20000020100 */
[----:B------:R-:W-:Y:S01]  /*54b0*/  PLOP3.LUT P0, PT, PT, PT, UP1, 0x80, 0x8 ;  /* 0x000000000008781c */ /* 0x000fe20003f0f018 */
[----:B------:R-:W-:Y:S06]  /*54c0*/  UP2UR UR4, UPR, URZ, 0x2 ;  /* 0x00000002ff047883 */ /* 0x000fec0008000000 */
[----:B------:R-:W-:Y:S05]  /*54d0*/  IMAD.U32 R3, RZ, RZ, UR4 ;  /* 0x00000004ff037e24 */ /* 0x000fea000f8e00ff */
[----:B------:R2:W-:Y:S01]  /*54e0*/  STL [R1+0xc], R3 ;  /* 0x00000c0301007387 */ /* 0x0005e20000100800 */
[----:B-1----:R-:W-:Y:S02]  /*54f0*/  @P0 SHF.R.U32.HI R0, RZ, 0x10, R5 ;  /* 0x00000010ff000819 */ /* 0x002fe40000011605 */
[----:B------:R-:W-:Y:S02]  /*5500*/  @P0 MOV R2, R4 ;  /* 0x0000000400020202 */ /* 0x000fe40000000f00 */
[----:B------:R-:W-:Y:S02]  /*5510*/  @P0 R2UR UR4, R0 ;  /* 0x00000000000402ca */ /* 0x000fe400000e0000 */
[----:B------:R-:W-:Y:S02]  /*5520*/  @P0 LOP3.LUT R4, R5, 0xffff, RZ, 0xc0, !PT ;  /* 0x0000ffff05040812 */ /* 0x000fe400078ec0ff */
[----:B------:R-:W-:Y:S02]  /*5530*/  @P0 R2UR UR8, R2 ;  /* 0x00000000020802ca */ /* 0x000fe400000e0000 */
[----:B------:R-:W-:Y:S07]  /*5540*/  @P0 R2UR UR7, R4 ;  /* 0x00000000040702ca */ /* 0x000fee00000e0000 */
[----:B------:R-:W-:Y:S02]  /*5550*/  @UP1 UMOV UR9, UR4 ;  /* 0x0000000400091c82 */ /* 0x000fe40008000000 */
[----:B------:R-:W-:Y:S02]  /*5560*/  IMAD.U32 R251, RZ, RZ, UR9 ;  /* 0x00000009fffb7e24 */ /* 0x000fe4000f8e00ff */
[----:B------:R-:W-:Y:S02]  /*5570*/  @UP1 UMOV UR42, UR8 ;  /* 0x00000008002a1c82 */ /* 0x000fe40008000000 */
[----:B------:R-:W-:Y:S01]  /*5580*/  @UP1 UMOV UR41, UR7 ;  /* 0x0000000700291c82 */ /* 0x000fe20008000000 */
[----:B--2---:R-:W-:Y:S05]  /*5590*/  BRA.U !UP0, `(.L_x_84) ;  /* 0x0000000108cc7547 */ /* 0x004fea000b800000 */
[----:B------:R-:W1:Y:S01]  /*55a0*/  LDCU UR7, c[0x0][0xb20] ;  /* 0x00016400ff0777ac */ /* 0x000e620008000800 */
[----:B------:R-:W2:Y:S01]  /*55b0*/  LDCU UR9, c[0x0][0x370] ;  /* 0x00006e00ff0977ac */ /* 0x000ea20008000800 */
[----:B------:R-:W3:Y:S01]  /*55c0*/  LDCU UR4, c[0x0][0x374] ;  /* 0x00006e80ff0477ac */ /* 0x000ee20008000800 */
[----:B------:R-:W-:Y:S02]  /*55d0*/  UISETP.NE.AND UP0, UPT, UR46, 0x1, UPT ;  /* 0x000000012e00788c */ /* 0x000fe4000bf05270 */
[----:B------:R-:W-:Y:S02]  /*55e0*/  UISETP.NE.AND UP1, UPT, UR40, 0x1, UPT ;  /* 0x000000012800788c */ /* 0x000fe4000bf25270 */
[----:B------:R-:W-:Y:S02]  /*55f0*/  UIMAD.WIDE.U32 UR10, UR41, UR47, URZ ;  /* 0x0000002f290a72a5 */ /* 0x000fe4000f8e00ff */
[----:B------:R-:W-:Y:S02]  /*5600*/  UIMAD.WIDE.U32 UR12, UR42, UR44, URZ ;  /* 0x0000002c2a0c72a5 */ /* 0x000fe4000f8e00ff */
[----:B------:R-:W-:Y:S02]  /*5610*/  UISETP.NE.AND UP2, UPT, UR6, 0x1, UPT ;  /* 0x000000010600788c */ /* 0x000fe4000bf45270 */
[----:B--2---:R-:W-:Y:S01]  /*5620*/  UIMAD.WIDE.U32 UR16, UR9, UR44, URZ ;  /* 0x0000002c091072a5 */ /* 0x004fe2000f8e00ff */
[----:B------:R-:W-:Y:S01]  /*5630*/  UMOV UR10, UR11 ;  /* 0x0000000b000a7c82 */ /* 0x000fe20008000000 */
[----:B---3--:R-:W-:Y:S02]  /*5640*/  UIMAD.WIDE.U32 UR18, UR4, UR47, URZ ;  /* 0x0000002f041272a5 */ /* 0x008fe4000f8e00ff */
[----:B-1----:R-:W-:Y:S03]  /*5650*/  USHF.R.U32.HI UR10, URZ, UR7, UR10 ;  /* 0x00000007ff0a7299 */ /* 0x002fe6000801160a */
[----:B------:R-:W-:Y:S02]  /*5660*/  UMOV UR16, UR17 ;  /* 0x0000001100107c82 */ /* 0x000fe40008000000 */
[----:B------:R-:W-:Y:S02]  /*5670*/  @UP1 USHF.R.U32.HI UR9, URZ, UR45, UR16 ;  /* 0x0000002dff091299 */ /* 0x000fe40008011610 */
[----:B------:R-:W-:Y:S01]  /*5680*/  USEL UR10, UR41, UR10, !UP0 ;  /* 0x0000000a290a7287 */ /* 0x000fe2000c000000 */
[----:B------:R-:W-:Y:S02]  /*5690*/  UMOV UR5, UR19 ;  /* 0x0000001300057c82 */ /* 0x000fe40008000000 */
[----:B------:R-:W-:Y:S03]  /*56a0*/  @UP0 USHF.R.U32.HI UR4, URZ, UR7, UR5 ;  /* 0x00000007ff040299 */ /* 0x000fe60008011605 */
[----:B------:R-:W-:Y:S01]  /*56b0*/  UMOV UR7, UR13 ;  /* 0x0000000d00077c82 */ /* 0x000fe20008000000 */
[----:B------:R-:W-:Y:S02]  /*56c0*/  UIMAD.WIDE.U32 UR16, UR4, UR38, URZ ;  /* 0x00000026041072a5 */ /* 0x000fe4000f8e00ff */
[----:B------:R-:W-:Y:S02]  /*56d0*/  UIMAD.WIDE.U32 UR12, UR9, UR38, URZ ;  /* 0x00000026090c72a5 */ /* 0x000fe4000f8e00ff */
[----:B------:R-:W-:Y:S03]  /*56e0*/  USHF.R.U32.HI UR7, URZ, UR45, UR7 ;  /* 0x0000002dff077299 */ /* 0x000fe60008011607 */
[----:B------:R-:W-:Y:S02]  /*56f0*/  UMOV UR5, UR17 ;  /* 0x0000001100057c82 */ /* 0x000fe40008000000 */
[----:B------:R-:W-:Y:S02]  /*5700*/  @UP2 USHF.R.U32.HI UR4, URZ, UR39, UR5 ;  /* 0x00000027ff042299 */ /* 0x000fe40008011605 */
[----:B------:R-:W-:Y:S02]  /*5710*/  USEL UR5, UR42, UR7, !UP1 ;  /* 0x000000072a057287 */ /* 0x000fe4000c800000 */
[----:B------:R-:W-:Y:S02]  /*5720*/  UIMAD UR4, UR6, UR4, URZ ;  /* 0x00000004060472a4 */ /* 0x000fe4000f8e02ff */
[----:B------:R-:W-:Y:S02]  /*5730*/  UIADD3 UR8, UPT, UPT, -UR5, URZ, URZ ;  /* 0x000000ff05087290 */ /* 0x000fe4000fffe1ff */
[----:B------:R-:W-:Y:S02]  /*5740*/  UISETP.GE.AND UP0, UPT, UR10, UR4, UPT ;  /* 0x000000040a00728c */ /* 0x000fe4000bf06270 */
[----:B------:R-:W-:Y:S01]  /*5750*/  UIMAD UR42, UR40, UR8, UR42 ;  /* 0x00000008282a72a4 */ /* 0x000fe2000f8e022a */
[----:B------:R-:W-:Y:S02]  /*5760*/  UMOV UR12, UR13 ;  /* 0x0000000d000c7c82 */ /* 0x000fe40008000000 */
[----:B------:R-:W-:Y:S02]  /*5770*/  @UP2 USHF.R.U32.HI UR9, URZ, UR39, UR12 ;  /* 0x00000027ff092299 */ /* 0x000fe4000801160c */
[----:B------:R-:W-:Y:S02]  /*5780*/  UIMAD.WIDE.U32 UR12, UR10, UR38, URZ ;  /* 0x000000260a0c72a5 */ /* 0x000fe4000f8e00ff */
[----:B------:R-:W-:Y:S04]  /*5790*/  UIMAD UR7, UR6, UR9, URZ ;  /* 0x00000009060772a4 */ /* 0x000fe8000f8e02ff */
[----:B------:R-:W-:Y:S01]  /*57a0*/  UISETP.GE.OR UP0, UPT, UR5, UR7, UP0 ;  /* 0x000000070500728c */ /* 0x000fe20008706670 */
[----:B------:R-:W-:Y:S01]  /*57b0*/  UMOV UR4, UR13 ;  /* 0x0000000d00047c82 */ /* 0x000fe20008000000 */
[----:B------:R-:W-:Y:S02]  /*57c0*/  UIMAD.WIDE.U32 UR12, UR5, UR38, URZ ;  /* 0x00000026050c72a5 */ /* 0x000fe4000f8e00ff */
[----:B------:R-:W-:Y:S04]  /*57d0*/  USHF.R.U32.HI UR4, URZ, UR39, UR4 ;  /* 0x00000027ff047299 */ /* 0x000fe80008011604 */
[----:B------:R-:W-:Y:S03]  /*57e0*/  USEL UR14, UR10, UR4, !UP2 ;  /* 0x000000040a0e7287 */ /* 0x000fe6000d000000 */
[----:B------:R-:W-:Y:S01]  /*57f0*/  @!UP0 UMOV UR4, UR13 ;  /* 0x0000000d00048c82 */ /* 0x000fe20008000000 */
[----:B------:R-:W-:Y:S02]  /*5800*/  UIADD3 UR7, UPT, UPT, -UR14, URZ, URZ ;  /* 0x000000ff0e077290 */ /* 0x000fe4000fffe1ff */
[----:B------:R-:W-:Y:S02]  /*5810*/  @!UP0 USHF.R.U32.HI UR4, URZ, UR39, UR4 ;  /* 0x00000027ff048299 */ /* 0x000fe40008011604 */
[----:B------:R-:W-:Y:S02]  /*5820*/  UIMAD UR11, UR6, UR7, UR10 ;  /* 0x00000007060b72a4 */ /* 0x000fe4000f8e020a */
[----:B------:R-:W-:Y:S02]  /*5830*/  @!UP0 USEL UR4, UR5, UR4, !UP2 ;  /* 0x0000000405048287 */ /* 0x000fe4000d000000 */
[----:B------:R-:W-:Y:S02]  /*5840*/  UIADD3 UR7, UPT, UPT, -UR10, URZ, URZ ;  /* 0x000000ff0a077290 */ /* 0x000fe4000fffe1ff */
[----:B------:R-:W-:Y:S02]  /*5850*/  @!UP0 UIMAD UR9, UR9, UR11, UR4 ;  /* 0x0000000b090982a4 */ /* 0x000fe4000f8e0204 */
[----:B------:R-:W-:Y:S02]  /*5860*/  @!UP0 UIADD3 UR4, UPT, UPT, UR14, -UR4, URZ ;  /* 0x800000040e048290 */ /* 0x000fe4000fffe0ff */
[----:B------:R-:W-:Y:S02]  /*5870*/  UIMAD UR41, UR46, UR7, UR41 ;  /* 0x000000072e2972a4 */ /* 0x000fe4000f8e0229 */
[----:B------:R-:W-:Y:S03]  /*5880*/  @!UP0 UIMAD UR10, UR4, UR6, UR5 ;  /* 0x00000006040a82a4 */ /* 0x000fe6000f8e0205 */
[----:B------:R-:W-:Y:S02]  /*5890*/  @!UP0 UMOV UR5, UR9 ;  /* 0x0000000900058c82 */ /* 0x000fe40008000000 */
[----:B------:R-:W-:Y:S02]  /*58a0*/  UIMAD UR42, UR5, UR40, UR42 ;  /* 0x00000028052a72a4 */ /* 0x000fe4000f8e022a */
[----:B------:R-:W-:Y:S11]  /*58b0*/  UIMAD UR41, UR10, UR46, UR41 ;  /* 0x0000002e0a2972a4 */ /* 0x000ff6000f8e0229 */
[----:B------:R-:W-:Y:S01]  /*58c0*/  @!UPT UIADD3 URZ, UPT, UPT, URZ, URZ, URZ ;  /* 0x000000fffffff290 */ /* 0x000fe2000fffe0ff */
.L_x_84:
[----:B------:R-:W-:Y:S11]  /*58d0*/  UISETP.NE.AND UP0, UPT, UR37, 0x1, UPT ;  /* 0x000000012500788c */ /* 0x000ff6000bf05270 */
[----:B------:R-:W1:Y:S01]  /*58e0*/  @!UP0 LDCU.128 UR8, c[0x0][0xb10] ;  /* 0x00016200ff0887ac */ /* 0x000e620008000c00 */
[----:B------:R-:W2:Y:S01]  /*58f0*/  @!UP0 LDCU UR5, c[0x0][0xb0c] ;  /* 0x00016180ff0587ac */ /* 0x000ea20008000800 */
[----:B------:R-:W3:Y:S01]  /*5900*/  @!UP0 LDCU UR4, c[0x0][0xb20] ;  /* 0x00016400ff0487ac */ /* 0x000ee20008000800 */
[----:B-1----:R-:W-:Y:S02]  /*5910*/  UIMAD.WIDE.U32 UR6, UR42, UR8, URZ ;  /* 0x000000082a0672a5 */ /* 0x002fe4000f8e00ff */
[----:B------:R-:W-:Y:S02]  /*5920*/  UIMAD.WIDE.U32 UR12, UR41, UR11, URZ ;  /* 0x0000000b290c72a5 */ /* 0x000fe4000f8e00ff */
[----:B------:R-:W-:Y:S02]  /*5930*/  UIADD3 UR8, UPT, UPT, UR15, 0x1, URZ ;  /* 0x000000010f087890 */ /* 0x000fe4000fffe0ff */
[----:B------:R-:W-:Y:S02]  /*5940*/  @!UP0 UISETP.NE.AND UP1, UPT, UR10, 0x1, UPT ;  /* 0x000000010a00888c */ /* 0x000fe4000bf25270 */
[----:B--2---:R-:W-:Y:S02]  /*5950*/  @!UP0 UISETP.NE.AND UP2, UPT, UR5, 0x1, UPT ;  /* 0x000000010500888c */ /* 0x004fe4000bf45270 */
[----:B------:R-:W-:Y:S01]  /*5960*/  MOV R0, UR8 ;  /* 0x0000000800007c02 */ /* 0x000fe20008000f00 */
[----:B------:R-:W-:Y:S01]  /*5970*/  @!UP0 UMOV UR6, UR7 ;  /* 0x0000000700068c82 */ /* 0x000fe20008000000 */
[----:B------:R-:W-:Y:S01]  /*5980*/  @!UP0 UMOV UR7, UR13 ;  /* 0x0000000d00078c82 */ /* 0x000fe20008000000 */
[----:B------:R-:W-:Y:S02]  /*5990*/  @!UP0 USHF.R.U32.HI UR6, URZ, UR9, UR6 ;  /* 0x00000009ff068299 */ /* 0x000fe40008011606 */
[----:B---3--:R-:W-:Y:S01]  /*59a0*/  @!UP0 USHF.R.U32.HI UR4, URZ, UR4, UR7 ;  /* 0x00000004ff048299 */ /* 0x008fe20008011607 */
[----:B------:R1:W-:Y:S01]  /*59b0*/  STL [R1+0x8], R0 ;  /* 0x0000080001007387 */ /* 0x0003e20000100800 */
[----:B------:R-:W-:Y:S02]  /*59c0*/  @!UP0 USEL UR7, UR42, UR6, !UP2 ;  /* 0x000000062a078287 */ /* 0x000fe4000d000000 */
[----:B------:R-:W-:Y:S04]  /*59d0*/  @!UP0 USEL UR6, UR41, UR4, !UP1 ;  /* 0x0000000429068287 */ /* 0x000fe8000c800000 */
[----:B------:R-:W-:Y:S02]  /*59e0*/  @!UP0 UIADD3 UR4, UPT, UPT, -UR7, UR6, URZ ;  /* 0x0000000607048290 */ /* 0x000fe4000fffe1ff */
[----:B------:R-:W-:Y:S02]  /*59f0*/  @!UP0 UIADD3 UR6, UPT, UPT, UR7, -UR6, URZ ;  /* 0x8000000607068290 */ /* 0x000fe4000fffe0ff */
[----:B------:R-:W-:Y:S02]  /*5a00*/  UIADD3 UR7, UPT, UPT, UR57, 0x200, URZ ;  /* 0x0000020039077890 */ /* 0x000fe4000fffe0ff */
[----:B------:R-:W-:Y:S02]  /*5a10*/  @!UP0 UIMAD UR42, UR4, UR5, UR42 ;  /* 0x00000005042a82a4 */ /* 0x000fe4000f8e022a */
[----:B------:R-:W-:Y:S02]  /*5a20*/  @!UP0 UIMAD UR41, UR6, UR10, UR41 ;  /* 0x0000000a062982a4 */ /* 0x000fe4000f8e0229 */
[----:B------:R-:W-:Y:S09]  /*5a30*/  ULOP3.LUT UP0, URZ, UR7, 0x90, URZ, 0xc0, !UPT ;  /* 0x0000009007ff7892 */ /* 0x000ff2000f80c0ff */
[----:B-1----:R-:W-:Y:S05]  /*5a40*/  BRA.U !UP0, `(.L_x_85) ;  /* 0x00000001087c7547 */ /* 0x002fea000b800000 */
[----:B------:R-:W1:Y:S01]  /*5a50*/  LDCU.64 UR8, c[0x4][0x80] ;  /* 0x01001000ff0877ac */ /* 0x000e620008000a00 */
[----:B------:R-:W-:Y:S01]  /*5a60*/  MOV R17, 0x0 ;  /* 0x0000000000117802 */ /* 0x000fe20000000f00 */
[----:B------:R-:W-:Y:S02]  /*5a70*/  HFMA2 R12, -RZ, RZ, 0, 5.9604644775390625e-08 ;  /* 0x00000001ff0c7431 */ /* 0x000fe400000001ff */
[----:B------:R-:W-:Y:S01]  /*5a80*/  IMAD.MOV.U32 R8, RZ, RZ, 0x70 ;  /* 0x00000070ff087424 */ /* 0x000fe200078e00ff */
[----:B------:R2:W3:Y:S01]  /*5a90*/  LDC.64 R2, c[0x4][R17] ;  /* 0x0100000011027b82 */ /* 0x0004e20000000a00 */
[----:B------:R-:W4:Y:S01]  /*5aa0*/  LDCU.64 UR6, c[0x4][0x88] ;  /* 0x01001100ff0677ac */ /* 0x000f220008000a00 */
[----:B------:R-:W-:Y:S01]  /*5ab0*/  IMAD.MOV.U32 R13, RZ, RZ, RZ ;  /* 0x000000ffff0d7224 */ /* 0x000fe200078e00ff */
[----:B------:R-:W2:Y:S01]  /*5ac0*/  LDCU.64 UR4, c[0x4][0x8] ;  /* 0x01000100ff0477ac */ /* 0x000ea20008000a00 */
[----:B-1----:R-:W-:Y:S01]  /*5ad0*/  MOV R5, UR9 ;  /* 0x0000000900057c02 */ /* 0x002fe20008000f00 */
[----:B------:R-:W-:Y:S01]  /*5ae0*/  IMAD.U32 R4, RZ, RZ, UR8 ;  /* 0x00000008ff047e24 */ /* 0x000fe2000f8e00ff */
[----:B----4-:R-:W-:Y:S01]  /*5af0*/  MOV R7, UR7 ;  /* 0x0000000700077c02 */ /* 0x010fe20008000f00 */
[----:B------:R-:W-:Y:S01]  /*5b00*/  IMAD.U32 R6, RZ, RZ, UR6 ;  /* 0x00000006ff067e24 */ /* 0x000fe2000f8e00ff */
[----:B--2---:R-:W-:Y:S01]  /*5b10*/  MOV R11, UR5 ;  /* 0x00000005000b7c02 */ /* 0x004fe20008000f00 */
[----:B------:R-:W-:Y:S02]  /*5b20*/  IMAD.U32 R10, RZ, RZ, UR4 ;  /* 0x00000004ff0a7e24 */ /* 0x000fe4000f8e00ff */
[----:B------:R-:W-:Y:S07]  /*5b30*/  LEPC R20, `(.L_x_86) ;  /* 0x000000001014794e */ /* 0x000fee0000000000 */
[----:B---3-5:R-:W-:Y:S05]  /*5b40*/  CALL.ABS.NOINC R2 ;  /* 0x0000000002007343 */ /* 0x028fea0003c00000 */
.L_x_86:
[----:B------:R-:W1:Y:S01]  /*5b50*/  LDCU.64 UR8, c[0x4][0x80] ;  /* 0x01001000ff0877ac */ /* 0x000e620008000a00 */
[----:B------:R2:W3:Y:S01]  /*5b60*/  LDC.64 R2, c[0x4][R17] ;  /* 0x0100000011027b82 */ /* 0x0004e20000000a00 */
[----:B------:R-:W-:Y:S02]  /*5b70*/  HFMA2 R12, -RZ, RZ, 0, 5.9604644775390625e-08 ;  /* 0x00000001ff0c7431 */ /* 0x000fe400000001ff */
[----:B------:R-:W-:Y:S02]  /*5b80*/  IMAD.MOV.U32 R8, RZ, RZ, 0x70 ;  /* 0x00000070ff087424 */ /* 0x000fe400078e00ff */
[----:B------:R-:W-:Y:S01]  /*5b90*/  IMAD.MOV.U32 R13, RZ, RZ, RZ ;  /* 0x000000ffff0d7224 */ /* 0x000fe200078e00ff */
[----:B------:R-:W4:Y:S01]  /*5ba0*/  LDCU.64 UR6, c[0x4][0x88] ;  /* 0x01001100ff0677ac */ /* 0x000f220008000a00 */
[----:B------:R-:W5:Y:S01]  /*5bb0*/  LDCU.64 UR4, c[0x4][0x8] ;  /* 0x01000100ff0477ac */ /* 0x000f620008000a00 */
[----:B-1----:R-:W-:Y:S02]  /*5bc0*/  MOV R4, UR8 ;  /* 0x0000000800047c02 */ /* 0x002fe40008000f00 */
[----:B------:R-:W-:Y:S02]  /*5bd0*/  MOV R5, UR9 ;  /* 0x0000000900057c02 */ /* 0x000fe40008000f00 */
[----:B----4-:R-:W-:Y:S01]  /*5be0*/  MOV R7, UR7 ;  /* 0x0000000700077c02 */ /* 0x010fe20008000f00 */
[----:B------:R-:W-:Y:S01]  /*5bf0*/  IMAD.U32 R6, RZ, RZ, UR6 ;  /* 0x00000006ff067e24 */ /* 0x000fe2000f8e00ff */
[----:B-----5:R-:W-:Y:S01]  /*5c00*/  MOV R11, UR5 ;  /* 0x00000005000b7c02 */ /* 0x020fe20008000f00 */
[----:B--2---:R-:W-:Y:S02]  /*5c10*/  IMAD.U32 R10, RZ, RZ, UR4 ;  /* 0x00000004ff0a7e24 */ /* 0x004fe4000f8e00ff */
[----:B------:R-:W-:Y:S07]  /*5c20*/  LEPC R20, `(.L_x_85) ;  /* 0x000000001014794e */ /* 0x000fee0000000000 */
[----:B---3--:R-:W-:Y:S05]  /*5c30*/  CALL.ABS.NOINC R2 ;  /* 0x0000000002007343 */ /* 0x008fea0003c00000 */
.L_x_85:
[----:B------:R-:W-:Y:S01]  /*5c40*/  PLOP3.LUT P1, PT, PT, PT, PT, 0x8, 0x80 ;  /* 0x000000000080781c */ /* 0x000fe20003f2e170 */
[----:B------:R-:W2:Y:S01]  /*5c50*/  LDL R2, [R1+0x10] ;  /* 0x0000100001027983 */ /* 0x000ea20000100800 */
[----:B------:R-:W1:Y:S08]  /*5c60*/  LDC.64 R4, c[0x0][0x890] ;  /* 0x00022400ff047b82 */ /* 0x000e700000000a00 */
[----:B------:R-:W3:Y:S01]  /*5c70*/  LDC.64 R6, c[0x0][0x8b0] ;  /* 0x00022c00ff067b82 */ /* 0x000ee20000000a00 */
[----:B--2---:R-:W-:Y:S02]  /*5c80*/  R2UR UR4, R2 ;  /* 0x00000000020472ca */ /* 0x004fe400000e0000 */
[----:B-1----:R-:W-:Y:S02]  /*5c90*/  ISETP.NE.U32.AND P3, PT, R4, RZ, PT ;  /* 0x000000ff0400720c */ /* 0x002fe40003f65070 */
[----:B---3--:R-:W-:Y:S02]  /*5ca0*/  ISETP.NE.U32.AND P4, PT, R6, RZ, PT ;  /* 0x000000ff0600720c */ /* 0x008fe40003f85070 */
[----:B------:R-:W-:Y:S02]  /*5cb0*/  ISETP.NE.AND.EX P3, PT, R5, RZ, PT, P3 ;  /* 0x000000ff0500720c */ /* 0x000fe40003f65330 */
[----:B------:R-:W-:Y:S05]  /*5cc0*/  ISETP.NE.AND.EX P4, PT, R7, RZ, PT, P4 ;  /* 0x000000ff0700720c */ /* 0x000fea0003f85340 */
[----:B------:R-:W-:Y:S06]  /*5cd0*/  UISETP.NE.AND UP1, UPT, UR4, URZ, UPT ;  /* 0x000000ff0400728c */ /* 0x000fec000bf25270 */
[----:B------:R-:W-:Y:S05]  /*5ce0*/  PLOP3.LUT P0, PT, PT, PT, UP1, 0x80, 0x8 ;  /* 0x000000000008781c */ /* 0x000fea0003f0f018 */
[----:B------:R-:W1:Y:S08]  /*5cf0*/  @UP1 LDCU.64 UR4, c[0x0][0x888] ;  /* 0x00011100ff0417ac */ /* 0x000e700008000a00 */
[----:B------:R-:W-:Y:S01]  /*5d00*/  @P0 PLOP3.LUT P1, PT, P3, PT, PT, 0x80, 0x8 ;  /* 0x000000000008081c */ /* 0x000fe20001f2f070 */
[----:B-1----:R-:W-:Y:S04]  /*5d10*/  @UP1 UISETP.NE.U32.AND UP0, UPT, UR4, URZ, UPT ;  /* 0x000000ff0400128c */ /* 0x002fe8000bf05070 */
[----:B------:R-:W-:Y:S04]  /*5d20*/  @UP1 UISETP.NE.AND.EX UP0, UPT, UR5, URZ, UPT, UP0 ;  /* 0x000000ff0500128c */ /* 0x000fe8000bf05300 */
[----:B------:R-:W-:Y:S01]  /*5d30*/  @UP1 USEL UR4, URZ, 0xffffffff, UP0 ;  /* 0xffffffffff041887 */ /* 0x000fe20008000000 */
[----:B------:R-:W-:Y:S11]  /*5d40*/  @!P3 BRA `(.L_x_87) ;  /* 0x000000000030b947 */ /* 0x000ff60003800000 */
[----:B------:R-:W1:Y:S01]  /*5d50*/  LDC.64 R2, c[0x0][0x888] ;  /* 0x00022200ff027b82 */ /* 0x000e620000000a00 */
[----:B------:R-:W-:Y:S01]  /*5d60*/  IMAD.MOV.U32 R244, RZ, RZ, 0x1 ;  /* 0x00000001fff47424 */ /* 0x000fe200078e00ff */
[----:B-1----:R-:W-:Y:S04]  /*5d70*/  ISETP.NE.U32.AND P2, PT, R2, RZ, PT ;  /* 0x000000ff0200720c */ /* 0x002fe80003f45070 */
[----:B------:R-:W-:Y:S11]  /*5d80*/  ISETP.NE.AND.EX P2, PT, R3, RZ, PT, P2 ;  /* 0x000000ff0300720c */ /* 0x000ff60003f45320 */
[----:B------:R-:W-:Y:S02]  /*5d90*/  @!UPT UIADD3 URZ, UPT, UPT, URZ, URZ, URZ ;  /* 0x000000fffffff290 */ /* 0x000fe4000fffe0ff */
[----:B------:R-:W1:Y:S01]  /*5da0*/  @P2 LDC.64 R2, c[0x0][0x888] ;  /* 0x00022200ff022b82 */ /* 0x000e620000000a00 */
[----:B------:R-:W-:Y:S04]  /*5db0*/  @P2 IMAD R0, R4, UR36, RZ ;  /* 0x0000002404002c24 */ /* 0x000fe8000f8e02ff */
[----:B-1----:R-:W-:Y:S04]  /*5dc0*/  @P2 IMAD.WIDE R2, R0, 0x4, R2 ;  /* 0x0000000400022825 */ /* 0x002fe800078e0202 */
[----:B------:R-:W-:Y:S01]  /*5dd0*/  HFMA2 R0, -RZ, RZ, 0, 5.9604644775390625e-08 ;  /* 0x00000001ff007431 */ /* 0x000fe200000001ff */
[----:B-----5:R1:W5:Y:S04]  /*5de0*/  @P2 LDG.E R137, desc[UR52][R2.64] ;  /* 0x0000003402892981 */ /* 0x020368000c1e1900 */
[----:B------:R-:W-:Y:S01]  /*5df0*/  @!P2 PRMT R244, R0, 0x7610, R244 ;  /* 0x0000761000f4a816 */ /* 0x000fe200000000f4 */
[----:B-1----:R-:W2:Y:S06]  /*5e00*/  @!P2 LDC R137, c[0x0][0x880] ;  /* 0x00022000ff89ab82 */ /* 0x002eac0000000800 */
.L_x_87:
[----:B------:R-:W-:Y:S05]  /*5e10*/  @!P4 BRA `(.L_x_88) ;  /* 0x000000000024c947 */ /* 0x000fea0003800000 */
[----:B------:R-:W1:Y:S02]  /*5e20*/  LDC.64 R2, c[0x0][0x8a8] ;  /* 0x00022a00ff027b82 */ /* 0x000e640000000a00 */
[----:B-1----:R-:W-:Y:S04]  /*5e30*/  ISETP.NE.U32.AND P2, PT, R2, RZ, PT ;  /* 0x000000ff0200720c */ /* 0x002fe80003f45070 */
[----:B------:R-:W-:Y:S11]  /*5e40*/  ISETP.NE.AND.EX P2, PT, R3, RZ, PT, P2 ;  /* 0x000000ff0300720c */ /* 0x000ff60003f45320 */
[----:B------:R-:W-:Y:S02]  /*5e50*/  @!UPT UIADD3 URZ, UPT, UPT, URZ, URZ, URZ ;  /* 0x000000fffffff290 */ /* 0x000fe4000fffe0ff */
[----:B------:R-:W1:Y:S01]  /*5e60*/  @P2 LDC.64 R2, c[0x0][0x8a8] ;  /* 0x00022a00ff022b82 */ /* 0x000e620000000a00 */
[----:B------:R-:W-:Y:S04]  /*5e70*/  @P2 IMAD R0, R6, UR36, RZ ;  /* 0x0000002406002c24 */ /* 0x000fe8000f8e02ff */
[----:B-1----:R-:W-:Y:S05]  /*5e80*/  @P2 IMAD.WIDE R2, R0, 0x4, R2 ;  /* 0x0000000400022825 */ /* 0x002fea00078e0202 */
[----:B-----5:R1:W5:Y:S02]  /*5e90*/  @P2 LDG.E R136, desc[UR52][R2.64] ;  /* 0x0000003402882981 */ /* 0x020364000c1e1900 */
[----:B-1----:R-:W3:Y:S02]  /*5ea0*/  @!P2 LDC R136, c[0x0][0x8a0] ;  /* 0x00022800ff88ab82 */ /* 0x002ee40000000800 */
.L_x_88:
[----:B--2--5:R-:W-:Y:S01]  /*5eb0*/  @P0 FSETP.NEU.AND P4, PT, R137, RZ, PT ;  /* 0x000000ff8900020b */ /* 0x024fe20003f8d000 */
[----:B------:R-:W-:Y:S01]  /*5ec0*/  IMAD.U32 R2, RZ, RZ, UR4 ;  /* 0x00000004ff027e24 */ /* 0x000fe2000f8e00ff */
[----:B------:R-:W-:Y:S01]  /*5ed0*/  @P0 LOP3.LUT P2, RZ, R244, 0xff, RZ, 0xc0, !PT ;  /* 0x000000fff4ff0812 */ /* 0x000fe2000784c0ff */
[----:B------:R-:W-:Y:S01]  /*5ee0*/  BSSY B1, `(.L_x_89) ;  /* 0x0000084000017945 */ /* 0x000fe20003800000 */
[----:B------:R-:W-:Y:S02]  /*5ef0*/  @P0 SEL R0, RZ, 0xffffffff, P4 ;  /* 0xffffffffff000807 */ /* 0x000fe40002000000 */
[----:B------:R-:W-:Y:S02]  /*5f00*/  CS2R R242, SRZ ;  /* 0x0000000000f27805 */ /* 0x000fe4000001ff00 */
[----:B------:R-:W-:Y:S02]  /*5f10*/  R2UR UR7, R250 ;  /* 0x00000000fa0772ca */ /* 0x000fe400000e0000 */
[----:B------:R-:W-:Y:S02]  /*5f20*/  CS2R R240, SRZ ;  /* 0x0000000000f07805 */ /* 0x000fe4000001ff00 */
[----:B------:R-:W-:Y:S02]  /*5f30*/  @P1 SEL R0, R2, R0, !P2 ;  /* 0x0000000002001207 */ /* 0x000fe40005000000 */
[----:B------:R-:W-:Y:S02]  /*5f40*/  CS2R R234, SRZ ;  /* 0x0000000000ea7805 */ /* 0x000fe4000001ff00 */
[----:B------:R-:W-:Y:S02]  /*5f50*/  R2UR UR6, R245 ;  /* 0x00000000f50672ca */ /* 0x000fe400000e0000 */
[----:B------:R-:W-:Y:S02]  /*5f60*/  CS2R R232, SRZ ;  /* 0x0000000000e87805 */ /* 0x000fe4000001ff00 */
[----:B------:R-:W-:Y:S02]  /*5f70*/  @P0 LOP3.LUT R0, R0, 0x1, RZ, 0xc0, !PT ;  /* 0x0000000100000812 */ /* 0x000fe400078ec0ff */
[----:B------:R-:W-:Y:S02]  /*5f80*/  CS2R R226, SRZ ;  /* 0x0000000000e27805 */ /* 0x000fe4000001ff00 */
[----:B------:R-:W-:Y:S02]  /*5f90*/  R2UR UR5, R249 ;  /* 0x00000000f90572ca */ /* 0x000fe400000e0000 */
[----:B------:R-:W-:Y:S02]  /*5fa0*/  CS2R R224, SRZ ;  /* 0x0000000000e07805 */ /* 0x000fe4000001ff00 */
[----:B------:R-:W-:Y:S02]  /*5fb0*/  ISETP.NE.U32.OR P6, PT, R0, 0x1, !P0 ;  /* 0x000000010000780c */ /* 0x000fe400047c5470 */
[----:B------:R-:W-:Y:S02]  /*5fc0*/  CS2R R218, SRZ ;  /* 0x0000000000da7805 */ /* 0x000fe4000001ff00 */
[----:B------:R-:W-:Y:S01]  /*5fd0*/  PLOP3.LUT P5, PT, PT, PT, PT, 0x8, 0x80 ;  /* 0x000000000080781c */ /* 0x000fe20003fae170 */
[----:B------:R-:W-:Y:S01]  /*5fe0*/  IMAD.U32 R2, RZ, RZ, UR7 ;  /* 0x00000007ff027e24 */ /* 0x000fe2000f8e00ff */
[----:B------:R-:W-:Y:S02]  /*5ff0*/  P2R R252, PR, RZ, 0x40 ;  /* 0x00000040fffc7803 */ /* 0x000fe40000000000 */
[----:B------:R-:W-:Y:S02]  /*6000*/  CS2R R216, SRZ ;  /* 0x0000000000d87805 */ /* 0x000fe4000001ff00 */
[----:B------:R-:W-:Y:S01]  /*6010*/  CS2R R210, SRZ ;  /* 0x0000000000d27805 */ /* 0x000fe2000001ff00 */
[----:B------:R-:W-:Y:S01]  /*6020*/  IMAD.U32 R0, RZ, RZ, UR6 ;  /* 0x00000006ff007e24 */ /* 0x000fe2000f8e00ff */
[----:B------:R-:W-:Y:S01]  /*6030*/  LOP3.LUT R9, R2, 0x1, RZ, 0x3c, !PT ;  /* 0x0000000102097812 */ /* 0x000fe200078e3cff */
[----:B------:R-:W-:Y:S01]  /*6040*/  IMAD.U32 R2, RZ, RZ, UR43 ;  /* 0x0000002bff027e24 */ /* 0x000fe2000f8e00ff */
[----:B------:R-:W-:Y:S02]  /*6050*/  CS2R R208, SRZ ;  /* 0x0000000000d07805 */ /* 0x000fe4000001ff00 */
[----:B------:R-:W-:Y:S02]  /*6060*/  CS2R R202, SRZ ;  /* 0x0000000000ca7805 */ /* 0x000fe4000001ff00 */
[----:B------:R-:W-:Y:S02]  /*6070*/  LEA R8, R0, UR57, 0x3 ;  /* 0x0000003900087c11 */ /* 0x000fe4000f8e18ff */
[----:B------:R-:W-:Y:S02]  /*6080*/  CS2R R200, SRZ ;  /* 0x0000000000c87805 */ /* 0x000fe4000001ff00 */
[----:B------:R-:W-:Y:S02]  /*6090*/  @P6 SHF.L.U32 R0, R9, 0x1f, RZ ;  /* 0x0000001f09006819 */ /* 0x000fe400000006ff */
[----:B------:R-:W-:Y:S02]  /*60a0*/  CS2R R194, SRZ ;  /* 0x0000000000c27805 */ /* 0x000fe4000001ff00 */
[----:B------:R-:W-:Y:S02]  /*60b0*/  LEA R18, R2, UR57, 0x3 ;  /* 0x0000003902127c11 */ /* 0x000fe4000f8e18ff */
[----:B------:R-:W-:Y:S01]  /*60c0*/  CS2R R192, SRZ ;  /* 0x0000000000c07805 */ /* 0x000fe2000001ff00 */
[----:B------:R1:W2:Y:S01]  /*60d0*/  @P6 SYNCS.PHASECHK.TRANS64.TRYWAIT P0, [R8+URZ+0x20], R0 ;  /* 0x00002000080065a7 */ /* 0x0002a200080011ff */
[----:B------:R-:W-:Y:S02]  /*60e0*/  CS2R R186, SRZ ;  /* 0x0000000000ba7805 */ /* 0x000fe4000001ff00 */
        /* <DEDUP_REMOVED lines=14> */
[----:B------:R-:W-:Y:S01]  /*61d0*/  CS2R R140, SRZ ;  /* 0x00000000008c7805 */ /* 0x000fe2000001ff00 */
[----:B-1----:R-:W-:Y:S05]  /*61e0*/  IMAD.U32 R0, RZ, RZ, UR5 ;  /* 0x00000005ff007e24 */ /* 0x002fea000f8e00ff */
[----:B------:R-:W-:Y:S04]  /*61f0*/  SHF.L.U32 R7, R0, 0x1f, RZ ;  /* 0x0000001f00077819 */ /* 0x000fe800000006ff */
[----:B------:R1:W4:Y:S01]  /*6200*/  SYNCS.PHASECHK.TRANS64.TRYWAIT P4, [R18+URZ+0x70], R7 ;  /* 0x00007007120075a7 */ /* 0x00032200080811ff */
[----:B--2---:R-:W-:Y:S01]  /*6210*/  @P6 PLOP3.LUT P5, PT, P0, PT, PT, 0x8, 0x80 ;  /* 0x000000000080681c */ /* 0x004fe200007ae170 */
[----:B------:R-:W-:Y:S01]  /*6220*/  @!UPT UIADD3 URZ, UPT, UPT, URZ, URZ, URZ ;  /* 0x000000fffffff290 */ /* 0x000fe2000fffe0ff */
[----:B-1----:R-:W-:Y:S11]  /*6230*/  @!P6 BRA `(.L_x_90) ;  /* 0x000000040038e947 */ /* 0x002ff60003800000 */
[----:B------:R-:W-:Y:S01]  /*6240*/  ISETP.NE.U32.AND P0, PT, RZ, UR50, PT ;  /* 0x00000032ff007c0c */ /* 0x000fe2000bf05070 */
[----:B------:R-:W-:Y:S01]  /*6250*/  BSSY B0, `(.L_x_91) ;  /* 0x000001c000007945 */ /* 0x000fe20003800000 */
[----:B------:R-:W-:Y:S02]  /*6260*/  FSETP.NEU.AND P2, PT, R137, RZ, PT ;  /* 0x000000ff8900720b */ /* 0x000fe40003f4d000 */
[----:B------:R-:W-:Y:S02]  /*6270*/  ISETP.NE.AND.EX P0, PT, RZ, UR51, PT, P0 ;  /* 0x00000033ff007c0c */ /* 0x000fe4000bf05300 */
[----:B------:R-:W-:Y:S02]  /*6280*/  LOP3.LUT P1, RZ, R244, 0xff, RZ, 0xc0, !PT ;  /* 0x000000fff4ff7812 */ /* 0x000fe4000782c0ff */
[----:B------:R-:W-:Y:S02]  /*6290*/  SEL R0, RZ, 0xffffffff, P2 ;  /* 0xffffffffff007807 */ /* 0x000fe40001000000 */
[----:B------:R-:W-:Y:S02]  /*62a0*/  SEL R2, RZ, 0xffffffff, P0 ;  /* 0xffffffffff027807 */ /* 0x000fe40000000000 */
[----:B------:R-:W-:Y:S02]  /*62b0*/  R2UR UR4, R245 ;  /* 0x00000000f50472ca */ /* 0x000fe400000e0000 */
[----:B------:R-:W-:Y:S04]  /*62c0*/  @P3 SEL R0, R2, R0, !P1 ;  /* 0x0000000002003207 */ /* 0x000fe80004800000 */
[----:B------:R-:W-:Y:S04]  /*62d0*/  LOP3.LUT R0, R0, 0x1, RZ, 0xc0, !PT ;  /* 0x0000000100007812 */ /* 0x000fe800078ec0ff */
[----:B------:R-:W-:Y:S11]  /*62e0*/  ISETP.NE.U32.AND P0, PT, R0, 0x1, PT ;  /* 0x000000010000780c */ /* 0x000ff60003f05070 */
[----:B------:R-:W-:Y:S02]  /*62f0*/  @!UPT UIADD3 URZ, UPT, UPT, URZ, URZ, URZ ;  /* 0x000000fffffff290 */ /* 0x000fe4000fffe0ff */
[----:B------:R-:W1:Y:S02]  /*6300*/  @P0 S2R R2, SR_TID.X ;  /* 0x0000000000020919 */ /* 0x000e640000002100 */
[----:B-1----:R-:W-:Y:S01]  /*6310*/  @P0 SHF.R.U32.HI R6, RZ, 0x1, R2 ;  /* 0x00000001ff060819 */ /* 0x002fe20000011602 */
[C---:B------:R-:W-:Y:S02]  /*6320*/  @P0 IMAD.SHL.U32 R3, R2.reuse, 0x8, RZ ;  /* 0x0000000802030824 */ /* 0x040fe400078e00ff */
[C---:B------:R-:W-:Y:S02]  /*6330*/  @P0 IMAD.SHL.U32 R0, R2.reuse, 0x10, RZ ;  /* 0x0000001002000824 */ /* 0x040fe400078e00ff */
[----:B------:R-:W-:Y:S01]  /*6340*/  @P0 IMAD.SHL.U32 R5, R2, 0x2, RZ ;  /* 0x0000000202050824 */ /* 0x000fe200078e00ff */
[----:B------:R-:W-:Y:S02]  /*6350*/  @P0 LOP3.LUT R3, R3, 0x300, RZ, 0xc0, !PT ;  /* 0x0000030003030812 */ /* 0x000fe400078ec0ff */
[----:B------:R-:W-:Y:S02]  /*6360*/  @P0 LOP3.LUT R4, R0, 0x40, RZ, 0xc0, !PT ;  /* 0x0000004000040812 */ /* 0x000fe400078ec0ff */
[----:B------:R-:W-:Y:S02]  /*6370*/  @P0 LOP3.LUT R2, R3, 0x30, R0, 0xf8, !PT ;  /* 0x0000003003020812 */ /* 0x000fe400078ef800 */
[----:B------:R-:W-:Y:S02]  /*6380*/  @P0 LOP3.LUT R3, R4, 0x8, R6, 0xf8, !PT ;  /* 0x0000000804030812 */ /* 0x000fe400078ef806 */
[----:B------:R-:W-:Y:S02]  /*6390*/  @P0 LOP3.LUT R2, R2, 0x80, R0, 0xf8, !PT ;  /* 0x0000008002020812 */ /* 0x000fe400078ef800 */
[----:B------:R-:W-:Y:S01]  /*63a0*/  @P0 LOP3.LUT R0, R3, 0x8, R5, 0x78, !PT ;  /* 0x0000000803000812 */ /* 0x000fe200078e7805 */
[----:B------:R-:W-:Y:S03]  /*63b0*/  IMAD.U32 R3, RZ, RZ, UR4 ;  /* 0x00000004ff037e24 */ /* 0x000fe6000f8e00ff */
[----:B------:R-:W-:Y:S01]  /*63c0*/  @P0 LOP3.LUT R2, R2, R0, RZ, 0xfc, !PT ;  /* 0x0000000002020212 */ /* 0x000fe200078efcff */
[----:B------:R-:W-:Y:S06]  /*63d0*/  @!P5 BRA `(.L_x_92) ;  /* 0x00000000000cd947 */ /* 0x000fec0003800000 */
[----:B------:R-:W-:Y:S04]  /*63e0*/  SHF.L.U32 R0, R9, 0x1f, RZ ;  /* 0x0000001f09007819 */ /* 0x000fe800000006ff */
[----:B------:R-:W1:Y:S02]  /*63f0*/  SYNCS.PHASECHK.TRANS64.TRYWAIT P1, [R8+URZ+0x20], R0 ;  /* 0x00002000080075a7 */ /* 0x000e6400080211ff */
[----:B-1----:R-:W-:Y:S05]  /*6400*/  @!P1 BRA `(.L_x_93) ;  /* 0x0000004800309947 */ /* 0x002fea0003800000 */
.L_x_92:
[----:B------:R-:W-:Y:S05]  /*6410*/  BSYNC B0 ;  /* 0x0000000000007941 */ /* 0x000fea0003800000 */
.L_x_91:
        /* <DEDUP_REMOVED lines=28> */
[----:B------:R-:W-:Y:S01]  /*65e0*/  IMAD.MOV.U32 R242, RZ, RZ, RZ ;  /* 0x000000fffff27224 */ /* 0x000fe200078e00ff */
[----:B------:R-:W-:Y:S01]  /*65f0*/  CS2R R240, SRZ ;  /* 0x0000000000f07805 */ /* 0x000fe2000001ff00 */
[----:B------:R-:W-:Y:S05]  /*6600*/  @P0 WARPSYNC.ALL ;  /* 0x0000000000000948 */ /* 0x000fea0003800000 */
[----:B------:R-:W-:Y:S05]  /*6610*/  @P0 IMAD R2, R3, 0x3c00, R2 ;  /* 0x00003c0003020824 */ /* 0x000fea00078e0202 */
[----:B------:R-:W-:Y:S05]  /*6620*/  @P0 LEA R2, R2, UR57, 0x1 ;  /* 0x0000003902020c11 */ /* 0x000fea000f8e08ff */
[----:B------:R2:W1:Y:S04]  /*6630*/  @P0 LDSM.16.M88.4 R140, [R2+0x200] ;  /* 0x00020000028c083b */ /* 0x0004680000000200 */
        /* <DEDUP_REMOVED lines=13> */
[----:B------:R2:W1:Y:S02]  /*6710*/  @P0 LDSM.16.M88.4 R240, [R2+0x7200] ;  /* 0x0072000002f0083b */ /* 0x0004640000000200 */
.L_x_90:
[----:B------:R-:W-:Y:S05]  /*6720*/  BSYNC B1 ;  /* 0x0000000000017941 */ /* 0x000fea0003800000 */
.L_x_89:
[----:B----4-:R-:W-:Y:S05]  /*6730*/  @P4 BRA `(.L_x_94) ;  /* 0x0000000000084947 */ /* 0x010fea0003800000 */
[----:B------:R-:W4:Y:S02]  /*6740*/  SYNCS.PHASECHK.TRANS64.TRYWAIT P0, [R18+URZ+0x70], R7 ;  /* 0x00007007120075a7 */ /* 0x000f2400080011ff */
[----:B----4-:R-:W-:Y:S05]  /*6750*/  @!P0 BRA `(.L_x_95) ;  /* 0x0000004400708947 */ /* 0x010fea0003800000 */
.L_x_94:
[----:B------:R-:W5:Y:S01]  /*6760*/  S2R R246, SR_TID.X ;  /* 0x0000000000f67919 */ /* 0x000f620000002100 */
[----:B------:R-:W-:Y:S04]  /*6770*/  ULEA.HI UR4, UR43, UR43, URZ, 0x1 ;  /* 0x0000002b2b047291 */ /* 0x000fe8000f8f08ff */
[----:B------:R-:W-:Y:S02]  /*6780*/  USHF.R.U32.HI UR5, URZ, 0x1, UR4 ;  /* 0x00000001ff057899 */ /* 0x000fe40008011604 */
[----:B------:R-:W-:Y:S04]  /*6790*/  ULOP3.LUT UR4, UR4, 0xffe, URZ, 0xc0, !UPT ;  /* 0x00000ffe04047892 */ /* 0x000fe8000f8ec0ff */
[----:B------:R-:W-:Y:S01]  /*67a0*/  UIADD3 UR4, UPT, UPT, -UR4, UR43, URZ ;  /* 0x0000002b04047290 */ /* 0x000fe2000fffe1ff */
[----:B--2---:R-:W-:Y:S04]  /*67b0*/  IMAD.U32 R2, RZ, RZ, UR5 ;  /* 0x00000005ff027e24 */ /* 0x004fe8000f8e00ff */
[----:B------:R-:W-:Y:S01]  /*67c0*/  IMAD R2, R2, 0xf0, R16 ;  /* 0x000000f002027824 */ /* 0x000fe200078e0210 */
[----:B-1----:R-:W-:Y:S05]  /*67d0*/  MOV R0, UR4 ;  /* 0x0000000400007c02 */ /* 0x002fea0008000f00 */
[----:B------:R-:W-:Y:S05]  /*67e0*/  IMAD R17, R0, 0x100000, R2 ;  /* 0x0010000000117824 */ /* 0x000fea00078e0202 */
[----:B------:R-:W-:Y:S02]  /*67f0*/  SHF.R.U32.HI R0, RZ, 0x15, R17 ;  /* 0x00000015ff007819 */ /* 0x000fe40000011611 */
[----:B-----5:R-:W-:Y:S04]  /*6800*/  SHF.R.U32.HI R19, RZ, 0x5, R246 ;  /* 0x00000005ff137819 */ /* 0x020fe800000116f6 */
[----:B------:R-:W-:Y:S11]  /*6810*/  LOP3.LUT P0, RZ, R0, 0x3, R19, 0x48, !PT ;  /* 0x0000000300ff7812 */ /* 0x000ff60007804813 */
[----:B------:R-:W-:Y:S02]  /*6820*/  @!UPT UIADD3 URZ, UPT, UPT, URZ, URZ, URZ ;  /* 0x000000fffffff290 */ /* 0x000fe4000fffe0ff */
[----:B------:R-:W-:Y:S05]  /*6830*/  @!P0 BRA `(.L_x_96) ;  /* 0x0000000000408947 */ /* 0x000fea0003800000 */
[----:B------:R-:W1:Y:S01]  /*6840*/  LDCU.64 UR8, c[0x4][0x70] ;  /* 0x01000e00ff0877ac */ /* 0x000e620008000a00 */
[----:B------:R-:W-:Y:S01]  /*6850*/  MOV R3, 0x0 ;  /* 0x0000000000037802 */ /* 0x000fe20000000f00 */
[----:B------:R-:W-:Y:S02]  /*6860*/  HFMA2 R12, -RZ, RZ, 0, 5.9604644775390625e-08 ;  /* 0x00000001ff0c7431 */ /* 0x000fe400000001ff */
[----:B------:R-:W-:Y:S02]  /*6870*/  IMAD.MOV.U32 R8, RZ, RZ, 0x192 ;  /* 0x00000192ff087424 */ /* 0x000fe400078e00ff */
[----:B------:R-:W-:Y:S01]  /*6880*/  IMAD.MOV.U32 R13, RZ, RZ, RZ ;  /* 0x000000ffff0d7224 */ /* 0x000fe200078e00ff */
[----:B------:R-:W4:Y:S01]  /*6890*/  LDCU.64 UR6, c[0x4][0x78] ;  /* 0x01000f00ff0677ac */ /* 0x000f220008000a00 */
[----:B------:R-:W2:Y:S01]  /*68a0*/  LDC.64 R2, c[0x4][R3] ;  /* 0x0100000003027b82 */ /* 0x000ea20000000a00 */
[----:B------:R-:W5:Y:S01]  /*68b0*/  LDCU.64 UR4, c[0x4][0x10] ;  /* 0x01000200ff0477ac */ /* 0x000f620008000a00 */
[----:B-1----:R-:W-:Y:S01]  /*68c0*/  MOV R5, UR9 ;  /* 0x0000000900057c02 */ /* 0x002fe20008000f00 */
[----:B------:R-:W-:Y:S01]  /*68d0*/  IMAD.U32 R4, RZ, RZ, UR8 ;  /* 0x00000008ff047e24 */ /* 0x000fe2000f8e00ff */
[----:B----4-:R-:W-:Y:S01]  /*68e0*/  MOV R7, UR7 ;  /* 0x0000000700077c02 */ /* 0x010fe20008000f00 */
[----:B------:R-:W-:Y:S01]  /*68f0*/  IMAD.U32 R6, RZ, RZ, UR6 ;  /* 0x00000006ff067e24 */ /* 0x000fe2000f8e00ff */
[----:B-----5:R-:W-:Y:S01]  /*6900*/  MOV R11, UR5 ;  /* 0x00000005000b7c02 */ /* 0x020fe20008000f00 */
[----:B------:R-:W-:Y:S02]  /*6910*/  IMAD.U32 R10, RZ, RZ, UR4 ;  /* 0x00000004ff0a7e24 */ /* 0x000fe4000f8e00ff */
[----:B------:R-:W-:Y:S07]  /*6920*/  LEPC R20, `(.L_x_96) ;  /* 0x000000001014794e */ /* 0x000fee0000000000 */
[----:B--23--:R-:W-:Y:S05]  /*6930*/  CALL.ABS.NOINC R2 ;  /* 0x0000000002007343 */ /* 0x00cfea0003c00000 */
.L_x_96:
[----:B------:R-:W-:Y:S05]  /*6940*/  WARPSYNC.ALL ;  /* 0x0000000000007948 */ /* 0x000fea0003800000 */
[C---:B------:R-:W-:Y:S01]  /*6950*/  R2UR UR4, R17.reuse ;  /* 0x00000000110472ca */ /* 0x040fe200000e0000 */
[----:B------:R-:W-:Y:S05]  /*6960*/  VIADD R0, R17, 0x10 ;  /* 0x0000001011007836 */ /* 0x000fea0000000000 */
[----:B------:R-:W-:Y:S04]  /*6970*/  SHF.R.U32.HI R0, RZ, 0x15, R0 ;  /* 0x00000015ff007819 */ /* 0x000fe80000011600 */
[----:B------:R-:W-:Y:S03]  /*6980*/  LOP3.LUT P0, RZ, R0, 0x3, R19, 0x48, !PT ;  /* 0x0000000300ff7812 */ /* 0x000fe60007804813 */
[----:B------:R-:W1:Y:S10]  /*6990*/  LDTM.16dp256bit.x2 R128, tmem[UR4] ;  /* 0x00000004008079ee */ /* 0x000e7400080a0000 */
[----:B-1----:R-:W-:Y:S05]  /*69a0*/  @!P0 BRA `(.L_x_97) ;  /* 0x0000000000408947 */ /* 0x002fea0003800000 */
        /* <DEDUP_REMOVED lines=16> */
.L_x_97:
[----:B------:R-:W-:Y:S05]  /*6ab0*/  WARPSYNC.ALL ;  /* 0x0000000000007948 */ /* 0x000fea0003800000 */
[C---:B------:R-:W-:Y:S01]  /*6ac0*/  R2UR UR4, R17.reuse ;  /* 0x00000000110472ca */ /* 0x040fe200000e0000 */
[----:B------:R-:W-:Y:S05]  /*6ad0*/  VIADD R0, R17, 0x20 ;  /* 0x0000002011007836 */ /* 0x000fea0000000000 */
[----:B------:R-:W-:Y:S04]  /*6ae0*/  SHF.R.U32.HI R0, RZ, 0x15, R0 ;  /* 0x00000015ff007819 */ /* 0x000fe80000011600 */
[----:B------:R-:W-:Y:S03]  /*6af0*/  LOP3.LUT P0, RZ, R0, 0x3, R19, 0x48, !PT ;  /* 0x0000000300ff7812 */ /* 0x000fe60007804813 */
[----:B------:R-:W1:Y:S10]  /*6b00*/  LDTM.16dp256bit.x2 R120, tmem[UR4+0x10] ;  /* 0x00001004007879ee */ /* 0x000e7400080a0000 */
        /* <DEDUP_REMOVED lines=17> */
.L_x_98:
        /* <DEDUP_REMOVED lines=23> */
.L_x_99:
        /* <DEDUP_REMOVED lines=23> */
.L_x_100:
        /* <DEDUP_REMOVED lines=23> */
.L_x_101:
        /* <DEDUP_REMOVED lines=23> */
.L_x_102:
        /* <DEDUP_REMOVED lines=23> */
.L_x_103:
        /* <DEDUP_REMOVED lines=23> */
.L_x_104:
        /* <DEDUP_REMOVED lines=23> */
.L_x_105:
        /* <DEDUP_REMOVED lines=23> */
.L_x_106:
        /* <DEDUP_REMOVED lines=23> */
.L_x_107:
        /* <DEDUP_REMOVED lines=23> */
.L_x_108:
        /* <DEDUP_REMOVED lines=23> */
.L_x_109:
        /* <DEDUP_REMOVED lines=23> */
.L_x_110:
[----:B------:R-:W-:Y:S01]  /*7d60*/  LOP3.LUT P1, R0, R246, 0x60, RZ, 0xc0, !PT ;  /* 0x00000060f6007812 */ /* 0x000fe2000782c0ff */
[----:B------:R-:W-:Y:S05]  /*7d70*/  WARPSYNC.ALL ;  /* 0x0000000000007948 */ /* 0x000fea0003800000 */
[----:B------:R-:W-:Y:S01]  /*7d80*/  HADD2.F32 R138, -RZ, R147.H0_H0 ;  /* 0x20000093ff8a7230 */ /* 0x000fe20000004100 */
[----:B------:R1:W-:Y:S01]  /*7d90*/  STL [R1+0x14], R16 ;  /* 0x0000141001007387 */ /* 0x0003e20000100800 */
[----:B------:R-:W-:Y:S01]  /*7da0*/  SHF.R.U32.HI R247, RZ, 0x1, R246 ;  /* 0x00000001fff77819 */ /* 0x000fe200000116f6 */
[C---:B---3--:R-:W-:Y:S01]  /*7db0*/  FMUL R2, R136.reuse, R129 ;  /* 0x0000008188027220 */ /* 0x048fe20000400000 */
[----:B------:R-:W-:Y:S01]  /*7dc0*/  HADD2.F32 R129, -RZ, R140.H1_H1 ;  /* 0x3000008cff817230 */ /* 0x000fe20000004100 */
[----:B------:R-:W-:Y:S01]  /*7dd0*/  R2UR UR4, R17 ;  /* 0x00000000110472ca */ /* 0x000fe200000e0000 */
[C---:B------:R-:W-:Y:S01]  /*7de0*/  FMUL R3, R136.reuse, R130 ;  /* 0x0000008288037220 */ /* 0x040fe20000400000 */
[--C-:B------:R-:W-:Y:S02]  /*7df0*/  HADD2.F32 R130, -RZ, R141.reuse.H0_H0 ;  /* 0x2000008dff827230 */ /* 0x100fe40000004100 */
[C---:B------:R-:W-:Y:S01]  /*7e00*/  FMUL R12, R136.reuse, R131 ;  /* 0x00000083880c7220 */ /* 0x040fe20000400000 */
[----:B------:R-:W-:Y:S02]  /*7e10*/  HADD2.F32 R131, -RZ, R141.H1_H1 ;  /* 0x3000008dff837230 */ /* 0x000fe40000004100 */
[C---:B------:R-:W-:Y:S01]  /*7e20*/  FMUL R13, R136.reuse, R132 ;  /* 0x00000084880d7220 */ /* 0x040fe20000400000 */
[C---:B------:R-:W-:Y:S01]  /*7e30*/  FMUL R14, R136.reuse, R133 ;  /* 0x00000085880e7220 */ /* 0x040fe20000400000 */
[--C-:B------:R-:W-:Y:S02]  /*7e40*/  HADD2.F32 R132, -RZ, R142.reuse.H0_H0 ;  /* 0x2000008eff847230 */ /* 0x100fe40000004100 */
[C---:B------:R-:W-:Y:S01]  /*7e50*/  FMUL R15, R136.reuse, R134 ;  /* 0x00000086880f7220 */ /* 0x040fe20000400000 */
[----:B------:R-:W-:Y:S02]  /*7e60*/  HADD2.F32 R133, -RZ, R142.H1_H1 ;  /* 0x3000008eff857230 */ /* 0x000fe40000004100 */
[C---:B------:R-:W-:Y:S01]  /*7e70*/  FMUL R17, R136.reuse, R135 ;  /* 0x0000008788117220 */ /* 0x040fe20000400000 */
[--C-:B------:R-:W-:Y:S02]  /*7e80*/  HADD2.F32 R134, -RZ, R143.reuse.H0_H0 ;  /* 0x2000008fff867230 */ /* 0x100fe40000004100 */
[----:B------:R-:W-:Y:S01]  /*7e90*/  FMUL R20, R136, R122 ;  /* 0x0000007a88147220 */ /* 0x000fe20000400000 */
[----:B----4-:R-:W2:Y:S01]  /*7ea0*/  LDTM.16dp256bit.x2 R4, tmem[UR4+0xe0] ;  /* 0x0000e004000479ee */ /* 0x010ea200080a0000 */
[----:B------:R-:W-:Y:S01]  /*7eb0*/  NOP ;  /* 0x0000000000007918 */ /* 0x000fe20000000000 */
[----:B------:R-:W-:Y:S01]  /*7ec0*/  HADD2.F32 R135, -RZ, R143.H1_H1 ;  /* 0x3000008fff877230 */ /* 0x000fe20000004100 */
[----:B------:R-:W-:Y:S01]  /*7ed0*/  R2UR UR5, R18 ;  /* 0x00000000120572ca */ /* 0x000fe200000e0000 */
[C---:B------:R-:W-:Y:S01]  /*7ee0*/  FMUL R21, R136.reuse, R123 ;  /* 0x0000007b88157220 */ /* 0x040fe20000400000 */
[--C-:B------:R-:W-:Y:S02]  /*7ef0*/  HADD2.F32 R122, -RZ, R144.reuse.H0_H0 ;  /* 0x20000090ff7a7230 */ /* 0x100fe40000004100 */
[C---:B------:R-:W-:Y:S01]  /*7f00*/  FMUL R18, R136.reuse, R120 ;  /* 0x0000007888127220 */ /* 0x040fe20000400000 */
[----:B------:R-:W-:Y:S01]  /*7f10*/  FMUL R22, R136, R124 ;  /* 0x0000007c88167220 */ /* 0x000fe20000400000 */
[----:B-1----:R-:W-:Y:S01]  /*7f20*/  SHF.L.U32 R16, R246, 0x4, RZ ;  /* 0x00000004f6107819 */ /* 0x002fe200000006ff */
[----:B------:R-:W-:Y:S02]  /*7f30*/  HADD2.F32 R123, -RZ, R144.H1_H1 ;  /* 0x30000090ff7b7230 */ /* 0x000fe40000004100 */
[C---:B------:R-:W-:Y:S01]  /*7f40*/  FMUL R19, R136.reuse, R121 ;  /* 0x0000007988137220 */ /* 0x040fe20000400000 */
[----:B------:R-:W-:Y:S01]  /*7f50*/  FMUL R23, R136, R125 ;  /* 0x0000007d88177220 */ /* 0x000fe20000400000 */
[----:B------:R-:W-:Y:S01]  /*7f60*/  LOP3.LUT R246, R16, 0x40, RZ, 0xc0, !PT ;  /* 0x0000004010f67812 */ /* 0x000fe200078ec0ff */
[--C-:B------:R-:W-:Y:S02]  /*7f70*/  HADD2.F32 R124, -RZ, R145.reuse.H0_H0 ;  /* 0x20000091ff7c7230 */ /* 0x100fe40000004100 */
[----:B------:R-:W-:Y:S01]  /*7f80*/  FMUL R120, R136, R126 ;  /* 0x0000007e88787220 */ /* 0x000fe20000400000 */
[----:B------:R-:W-:Y:S01]  /*7f90*/  HADD2.F32 R125, -RZ, R145.H1_H1 ;  /* 0x30000091ff7d7230 */ /* 0x000fe20000004100 */
[----:B------:R-:W-:Y:S01]  /*7fa0*/  LOP3.LUT R246, R246, 0x8, R247, 0xf8, !PT ;  /* 0x00000008f6f67812 */ /* 0x000fe200078ef8f7 */
[----:B------:R-:W-:Y:S01]  /*7fb0*/  UIADD3 UR5, UPT, UPT, UR5, 0x90, URZ ;  /* 0x0000009005057890 */ /* 0x000fe2000fffe0ff */
[----:B------:R-:W1:Y:S01]  /*7fc0*/  S2R R247, SR_TID.X ;  /* 0x0000000000f77919 */ /* 0x000e620000002100 */
[C---:B------:R-:W-:Y:S01]  /*7fd0*/  FMUL R121, R136.reuse, R127 ;  /* 0x0000007f88797220 */ /* 0x040fe20000400000 */
[--C-:B------:R-:W-:Y:S01]  /*7fe0*/  HADD2.F32 R126, -RZ, R146.reuse.H0_H0 ;  /* 0x20000092ff7e7230 */ /* 0x100fe20000004100 */
[----:B------:R-:W-:Y:S01]  /*7ff0*/  UPRMT UR5, UR56, 0x654, UR5 ;  /* 0x0000065438057896 */ /* 0x000fe20008000005 */
[----:B------:R-:W-:Y:S02]  /*8000*/  HADD2.F32 R127, -RZ, R146.H1_H1 ;  /* 0x30000092ff7f7230 */ /* 0x000fe40000004100 */
[C---:B------:R-:W-:Y:S01]  /*8010*/  FMUL R112, R136.reuse, R112 ;  /* 0x0000007088707220 */ /* 0x040fe20000400000 */
[----:B------:R-:W-:Y:S02]  /*8020*/  HADD2.F32 R139, -RZ, R147.H1_H1 ;  /* 0x30000093ff8b7230 */ /* 0x000fe40000004100 */
[C---:B------:R-:W-:Y:S01]  /*8030*/  FMUL R113, R136.reuse, R113 ;  /* 0x0000007188717220 */ /* 0x040fe20000400000 */
[----:B------:R-:W-:Y:S02]  /*8040*/  HADD2.F32 R141, -RZ, R148.H1_H1 ;  /* 0x30000094ff8d7230 */ /* 0x000fe40000004100 */
[C---:B------:R-:W-:Y:S01]  /*8050*/  FMUL R114, R136.reuse, R114 ;  /* 0x0000007288727220 */ /* 0x040fe20000400000 */
[--C-:B------:R-:W-:Y:S02]  /*8060*/  HADD2.F32 R142, -RZ, R149.reuse.H0_H0 ;  /* 0x20000095ff8e7230 */ /* 0x100fe40000004100 */
[C---:B------:R-:W-:Y:S01]  /*8070*/  FMUL R115, R136.reuse, R115 ;  /* 0x0000007388737220 */ /* 0x040fe20000400000 */
[----:B--2---:R-:W-:Y:S01]  /*8080*/  SYNCS.ARRIVE.TRANS64.RED.A1T0 RZ, [UR5], RZ ;  /* 0x000000ffffff79a7 */ /* 0x004fe20008100405 */
[----:B------:R-:W-:Y:S02]  /*8090*/  HADD2.F32 R143, -RZ, R149.H1_H1 ;  /* 0x30000095ff8f7230 */ /* 0x000fe40000004100 */
[C---:B------:R-:W-:Y:S01]  /*80a0*/  FMUL R116, R136.reuse, R116 ;  /* 0x0000007488747220 */ /* 0x040fe20000400000 */
[--C-:B------:R-:W-:Y:S02]  /*80b0*/  HADD2.F32 R144, -RZ, R150.reuse.H0_H0 ;  /* 0x20000096ff907230 */ /* 0x100fe40000004100 */
[C---:B------:R-:W-:Y:S01]  /*80c0*/  FMUL R117, R136.reuse, R117 ;  /* 0x0000007588757220 */ /* 0x040fe20000400000 */
[----:B------:R-:W-:Y:S02]  /*80d0*/  HADD2.F32 R145, -RZ, R150.H1_H1 ;  /* 0x30000096ff917230 */ /* 0x000fe40000004100 */
[C---:B------:R-:W-:Y:S01]  /*80e0*/  FMUL R118, R136.reuse, R118 ;  /* 0x0000007688767220 */ /* 0x040fe20000400000 */
[--C-:B------:R-:W-:Y:S02]  /*80f0*/  HADD2.F32 R146, -RZ, R151.reuse.H0_H0 ;  /* 0x20000097ff927230 */ /* 0x100fe40000004100 */
[C---:B------:R-:W-:Y:S01]  /*8100*/  FMUL R119, R136.reuse, R119 ;  /* 0x0000007788777220 */ /* 0x040fe20000400000 */
[----:B------:R-:W-:Y:S02]  /*8110*/  HADD2.F32 R147, -RZ, R151.H1_H1 ;  /* 0x30000097ff937230 */ /* 0x000fe40000004100 */
[C---:B------:R-:W-:Y:S01]  /*8120*/  FMUL R104, R136.reuse, R104 ;  /* 0x0000006888687220 */ /* 0x040fe20000400000 */
[----:B------:R-:W-:Y:S02]  /*8130*/  HADD2.F32 R149, -RZ, R152.H1_H1 ;  /* 0x30000098ff957230 */ /* 0x000fe40000004100 */
[C---:B------:R-:W-:Y:S01]  /*8140*/  FMUL R105, R136.reuse, R105 ;  /* 0x0000006988697220 */ /* 0x040fe20000400000 */
[--C-:B------:R-:W-:Y:S02]  /*8150*/  HADD2.F32 R150, -RZ, R153.reuse.H0_H0 ;  /* 0x20000099ff967230 */ /* 0x100fe40000004100 */
[C---:B------:R-:W-:Y:S01]  /*8160*/  FMUL R106, R136.reuse, R106 ;  /* 0x0000006a886a7220 */ /* 0x040fe20000400000 */
[----:B------:R-:W-:Y:S02]  /*8170*/  HADD2.F32 R151, -RZ, R153.H1_H1 ;  /* 0x30000099ff977230 */ /* 0x000fe40000004100 */
[C---:B------:R-:W-:Y:S01]  /*8180*/  FMUL R107, R136.reuse, R107 ;  /* 0x0000006b886b7220 */ /* 0x040fe20000400000 */
[C---:B------:R-:W-:Y:S01]  /*8190*/  FMUL R108, R136.reuse, R108 ;  /* 0x0000006c886c7220 */ /* 0x040fe20000400000 */
[----:B------:R-:W-:Y:S02]  /*81a0*/  HADD2.F32 R153, -RZ, R154.H1_H1 ;  /* 0x3000009aff997230 */ /* 0x000fe40000004100 */
[C---:B------:R-:W-:Y:S01]  /*81b0*/  FMUL R109, R136.reuse, R109 ;  /* 0x0000006d886d7220 */ /* 0x040fe20000400000 */
[----:B-1----:R-:W-:Y:S01]  /*81c0*/  SHF.L.U32 R247, R247, 0x3, RZ ;  /* 0x00000003f7f77819 */ /* 0x002fe200000006ff */
[C---:B------:R-:W-:Y:S01]  /*81d0*/  FMUL R110, R136.reuse, R110 ;  /* 0x0000006e886e7220 */ /* 0x040fe20000400000 */
[C---:B------:R-:W-:Y:S01]  /*81e0*/  FMUL R111, R136.reuse, R111 ;  /* 0x0000006f886f7220 */ /* 0x040fe20000400000 */
[--C-:B------:R-:W-:Y:S01]  /*81f0*/  HADD2.F32 R156, -RZ, R160.reuse.H0_H0 ;  /* 0x200000a0ff9c7230 */ /* 0x100fe20000004100 */
[----:B------:R-:W-:Y:S01]  /*8200*/  LOP3.LUT R247, R247, 0x300, RZ, 0xc0, !PT ;  /* 0x00000300f7f77812 */ /* 0x000fe200078ec0ff */
[C---:B------:R-:W-:Y:S01]  /*8210*/  FMUL R96, R136.reuse, R96 ;  /* 0x0000006088607220 */ /* 0x040fe20000400000 */
[----:B------:R-:W-:Y:S02]  /*8220*/  HADD2.F32 R157, -RZ, R160.H1_H1 ;  /* 0x300000a0ff9d7230 */ /* 0x000fe40000004100 */
[C---:B------:R-:W-:Y:S01]  /*8230*/  FMUL R97, R136.reuse, R97 ;  /* 0x0000006188617220 */ /* 0x040fe20000400000 */
[----:B------:R-:W-:Y:S01]  /*8240*/  LOP3.LUT R247, R247, 0x30, R16, 0xf8, !PT ;  /* 0x00000030f7f77812 */ /* 0x000fe200078ef810 */
[--C-:B------:R-:W-:Y:S01]  /*8250*/  HADD2.F32 R158, -RZ, R161.reuse.H0_H0 ;  /* 0x200000a1ff9e7230 */ /* 0x100fe20000004100 */
[----:B------:R1:W5:Y:S01]  /*8260*/  LDL.LU R16, [R1+0x14] ;  /* 0x0000140001107983 */ /* 0x0003620000300800 */
[C---:B------:R-:W-:Y:S01]  /*8270*/  FMUL R98, R136.reuse, R98 ;  /* 0x0000006288627220 */ /* 0x040fe20000400000 */
        /* <DEDUP_REMOVED lines=37> */
[----:B------:R-:W-:Y:S01]  /*84d0*/  FMUL R85, R136, R85 ;  /* 0x0000005588557220 */ /* 0x000fe20000400000 */
[----:B------:R-:W-:Y:S01]  /*84e0*/  ISETP.NE.AND P0, PT, R0, RZ, PT ;  /* 0x000000ff0000720c */ /* 0x000fe20003f05270 */
[C---:B------:R-:W-:Y:S01]  /*84f0*/  FMUL R0, R136.reuse, R128 ;  /* 0x0000008088007220 */ /* 0x040fe20000400000 */
[----:B------:R-:W-:Y:S02]  /*8500*/  HADD2.F32 R128, -RZ, R140.H0_H0 ;  /* 0x2000008cff807230 */ /* 0x000fe40000004100 */
[C---:B------:R-:W-:Y:S01]  /*8510*/  FMUL R86, R136.reuse, R86 ;  /* 0x0000005688567220 */ /* 0x040fe20000400000 */
[----:B------:R-:W-:Y:S02]  /*8520*/  HADD2.F32 R140, -RZ, R148.H0_H0 ;  /* 0x20000094ff8c7230 */ /* 0x000fe40000004100 */
[----:B------:R-:W-:Y:S01]  /*8530*/  FMUL R87, R136, R87 ;  /* 0x0000005788577220 */ /* 0x000fe20000400000 */
[----:B------:R-:W-:Y:S02]  /*8540*/  HADD2.F32 R148, -RZ, R152.H0_H0 ;  /* 0x20000098ff947230 */ /* 0x000fe40000004100 */
[C---:B------:R-:W-:Y:S01]  /*8550*/  FFMA R0, R137.reuse, R128, R0 ;  /* 0x0000008089007223 */ /* 0x040fe20000000000 */
        /* <DEDUP_REMOVED lines=9> */
[----:B------:R-:W-:Y:S01]  /*85f0*/  F2FP.F16.F32.PACK_AB R130, R14, R13 ;  /* 0x0000000d0e82723e */ /* 0x000fe200000000ff */
[----:B------:R-:W-:Y:S01]  /*8600*/  FFMA R20, R137, R124, R20 ;  /* 0x0000007c89147223 */ /* 0x000fe20000000014 */
[----:B------:R-:W-:Y:S01]  /*8610*/  F2FP.F16.F32.PACK_AB R131, R17, R15 ;  /* 0x0000000f1183723e */ /* 0x000fe200000000ff */
[C---:B------:R-:W-:Y:S01]  /*8620*/  FFMA R21, R137.reuse, R125, R21 ;  /* 0x0000007d89157223 */ /* 0x040fe20000000015 */
[C---:B------:R-:W-:Y:S01]  /*8630*/  FFMA R22, R137.reuse, R126, R22 ;  /* 0x0000007e89167223 */ /* 0x040fe20000000016 */
[C---:B------:R-:W-:Y:S01]  /*8640*/  FFMA R23, R137.reuse, R127, R23 ;  /* 0x0000007f89177223 */ /* 0x040fe20000000017 */
[C---:B------:R-:W-:Y:S01]  /*8650*/  FFMA R120, R137.reuse, R138, R120 ;  /* 0x0000008a89787223 */ /* 0x040fe20000000078 */
[----:B------:R-:W-:Y:S01]  /*8660*/  FFMA R121, R137, R139, R121 ;  /* 0x0000008b89797223 */ /* 0x000fe20000000079 */
[----:B------:R-:W-:Y:S01]  /*8670*/  F2FP.F16.F32.PACK_AB R13, R21, R20 ;  /* 0x00000014150d723e */ /* 0x000fe200000000ff */
[----:B------:R-:W-:Y:S01]  /*8680*/  FFMA R112, R137, R140, R112 ;  /* 0x0000008c89707223 */ /* 0x000fe20000000070 */
[----:B------:R-:W-:Y:S01]  /*8690*/  F2FP.F16.F32.PACK_AB R14, R23, R22 ;  /* 0x00000016170e723e */ /* 0x000fe200000000ff */
[----:B------:R-:W-:Y:S01]  /*86a0*/  FFMA R113, R137, R141, R113 ;  /* 0x0000008d89717223 */ /* 0x000fe20000000071 */
[----:B------:R-:W-:Y:S01]  /*86b0*/  F2FP.F16.F32.PACK_AB R15, R121, R120 ;  /* 0x00000078790f723e */ /* 0x000fe200000000ff */
[C---:B------:R-:W-:Y:S01]  /*86c0*/  FFMA R114, R137.reuse, R142, R114 ;  /* 0x0000008e89727223 */ /* 0x040fe20000000072 */
[C---:B------:R-:W-:Y:S01]  /*86d0*/  FFMA R115, R137.reuse, R143, R115 ;  /* 0x0000008f89737223 */ /* 0x040fe20000000073 */
[----:B------:R-:W-:Y:S01]  /*86e0*/  FFMA R116, R137, R144, R116 ;  /* 0x0000009089747223 */ /* 0x000fe20000000074 */
[----:B------:R-:W-:Y:S01]  /*86f0*/  F2FP.F16.F32.PACK_AB R112, R113, R112 ;  /* 0x000000707170723e */ /* 0x000fe200000000ff */
[----:B------:R-:W-:Y:S01]  /*8700*/  FFMA R117, R137, R145, R117 ;  /* 0x0000009189757223 */ /* 0x000fe20000000075 */
[----:B------:R-:W2:Y:S01]  /*8710*/  S2R R128, SR_TID.X ;  /* 0x0000000000807919 */ /* 0x000ea20000002100 */
[----:B------:R-:W-:Y:S01]  /*8720*/  F2FP.F16.F32.PACK_AB R113, R115, R114 ;  /* 0x000000727371723e */ /* 0x000fe200000000ff */
[C---:B------:R-:W-:Y:S01]  /*8730*/  FFMA R118, R137.reuse, R146, R118 ;  /* 0x0000009289767223 */ /* 0x040fe20000000076 */
[----:B------:R-:W-:Y:S01]  /*8740*/  FFMA R119, R137, R147, R119 ;  /* 0x0000009389777223 */ /* 0x000fe20000000077 */
[----:B------:R-:W3:Y:S01]  /*8750*/  S2R R129, SR_TID.X ;  /* 0x0000000000817919 */ /* 0x000ee20000002100 */
[----:B------:R-:W-:Y:S01]  /*8760*/  F2FP.F16.F32.PACK_AB R114, R117, R116 ;  /* 0x000000747572723e */ /* 0x000fe200000000ff */
[C---:B------:R-:W-:Y:S01]  /*8770*/  FFMA R104, R137.reuse, R148, R104 ;  /* 0x0000009489687223 */ /* 0x040fe20000000068 */
[----:B------:R-:W-:Y:S01]  /*8780*/  FFMA R105, R137, R149, R105 ;  /* 0x0000009589697223 */ /* 0x000fe20000000069 */
[----:B------:R-:W-:Y:S01]  /*8790*/  F2FP.F16.F32.PACK_AB R115, R119, R118 ;  /* 0x000000767773723e */ /* 0x000fe200000000ff */
[C---:B------:R-:W-:Y:S01]  /*87a0*/  FFMA R106, R137.reuse, R150, R106 ;  /* 0x00000096896a7223 */ /* 0x040fe2000000006a */
[----:B------:R-:W-:Y:S02]  /*87b0*/  HADD2.F32 R152, -RZ, R154.H0_H0 ;  /* 0x2000009aff987230 */ /* 0x000fe40000004100 */
[----:B------:R-:W-:Y:S01]  /*87c0*/  FFMA R107, R137, R151, R107 ;  /* 0x00000097896b7223 */ /* 0x000fe2000000006b */
[----:B------:R-:W-:Y:S01]  /*87d0*/  F2FP.F16.F32.PACK_AB R104, R105, R104 ;  /* 0x000000686968723e */ /* 0x000fe200000000ff */
[--C-:B------:R-:W-:Y:S02]  /*87e0*/  HADD2.F32 R154, -RZ, R155.reuse.H0_H0 ;  /* 0x2000009bff9a7230 */ /* 0x100fe40000004100 */
[----:B------:R-:W-:Y:S01]  /*87f0*/  FMUL R72, R136, R72 ;  /* 0x0000004888487220 */ /* 0x000fe20000400000 */
[----:B------:R-:W-:Y:S01]  /*8800*/  FFMA R108, R137, R152, R108 ;  /* 0x00000098896c7223 */ /* 0x000fe2000000006c */
[----:B------:R-:W-:Y:S01]  /*8810*/  HADD2.F32 R155, -RZ, R155.H1_H1 ;  /* 0x3000009bff9b7230 */ /* 0x000fe20000004100 */
[----:B------:R-:W-:Y:S01]  /*8820*/  F2FP.F16.F32.PACK_AB R105, R107, R106 ;  /* 0x0000006a6b69723e */ /* 0x000fe200000000ff */
[C---:B------:R-:W-:Y:S01]  /*8830*/  FFMA R109, R137.reuse, R153, R109 ;  /* 0x00000099896d7223 */ /* 0x040fe2000000006d */
[C---:B------:R-:W-:Y:S01]  /*8840*/  FFMA R110, R137.reuse, R154, R110 ;  /* 0x0000009a896e7223 */ /* 0x040fe2000000006e */
[--C-:B------:R-:W-:Y:S02]  /*8850*/  HADD2.F32 R178, -RZ, R179.reuse.H0_H0 ;  /* 0x200000b3ffb27230 */ /* 0x100fe40000004100 */
[C---:B------:R-:W-:Y:S01]  /*8860*/  FFMA R111, R137.reuse, R155, R111 ;  /* 0x0000009b896f7223 */ /* 0x040fe2000000006f */
[----:B------:R-:W-:Y:S01]  /*8870*/  FFMA R96, R137, R156, R96 ;  /* 0x0000009c89607223 */ /* 0x000fe20000000060 */
[----:B------:R-:W-:Y:S01]  /*8880*/  F2FP.F16.F32.PACK_AB R106, R109, R108 ;  /* 0x0000006c6d6a723e */ /* 0x000fe200000000ff */
        /* <DEDUP_REMOVED lines=21> */
[----:B------:R-:W-:Y:S01]  /*89e0*/  FFMA R95, R137, R171, R95 ;  /* 0x000000ab895f7223 */ /* 0x000fe2000000005f */
[----:B------:R-:W-:Y:S01]  /*89f0*/  R2UR UR6, R245 ;  /* 0x00000000f50672ca */ /* 0x000fe200000e0000 */
[----:B------:R-:W-:Y:S01]  /*8a00*/  FFMA R80, R137, R172, R80 ;  /* 0x000000ac89507223 */ /* 0x000fe20000000050 */
[----:B------:R-:W-:Y:S01]  /*8a10*/  F2FP.F16.F32.PACK_AB R90, R93, R92 ;  /* 0x0000005c5d5a723e */ /* 0x000fe200000000ff */
[----:B------:R-:W-:Y:S01]  /*8a20*/  FFMA R81, R137, R173, R81 ;  /* 0x000000ad89517223 */ /* 0x000fe20000000051 */
[----:B------:R-:W-:Y:S01]  /*8a30*/  F2FP.F16.F32.PACK_AB R91, R95, R94 ;  /* 0x0000005e5f5b723e */ /* 0x000fe200000000ff */
[C---:B------:R-:W-:Y:S01]  /*8a40*/  FFMA R82, R137.reuse, R174, R82 ;  /* 0x000000ae89527223 */ /* 0x040fe20000000052 */
[----:B--2---:R-:W-:Y:S01]  /*8a50*/  SHF.L.U32 R128, R128, 0x1, RZ ;  /* 0x0000000180807819 */ /* 0x004fe200000006ff */
[----:B------:R-:W-:Y:S01]  /*8a60*/  FFMA R83, R137, R175, R83 ;  /* 0x000000af89537223 */ /* 0x000fe20000000053 */
[----:B------:R-:W-:Y:S01]  /*8a70*/  HADD2.F32 R179, -RZ, R179.H1_H1 ;  /* 0x300000b3ffb37230 */ /* 0x000fe20000004100 */
[----:B------:R-:W-:Y:S01]  /*8a80*/  F2FP.F16.F32.PACK_AB R80, R81, R80 ;  /* 0x000000505150723e */ /* 0x000fe200000000ff */
[----:B------:R-:W-:Y:S01]  /*8a90*/  FFMA R84, R137, R176, R84 ;  /* 0x000000b089547223 */ /* 0x000fe20000000054 */
[----:B---3--:R-:W-:Y:S01]  /*8aa0*/  SHF.L.U32 R129, R129, 0x4, RZ ;  /* 0x0000000481817819 */ /* 0x008fe200000006ff */
[----:B------:R-:W-:Y:S01]  /*8ab0*/  FFMA R85, R137, R177, R85 ;  /* 0x000000b189557223 */ /* 0x000fe20000000055 */
[--C-:B------:R-:W-:Y:S01]  /*8ac0*/  HADD2.F32 R180, -RZ, R184.reuse.H0_H0 ;  /* 0x200000b8ffb47230 */ /* 0x100fe20000004100 */
[----:B------:R-:W-:Y:S01]  /*8ad0*/  F2FP.F16.F32.PACK_AB R81, R83, R82 ;  /* 0x000000525351723e */ /* 0x000fe200000000ff */
[----:B------:R-:W-:Y:S01]  /*8ae0*/  FFMA R86, R137, R178, R86 ;  /* 0x000000b289567223 */ /* 0x000fe20000000056 */
[----:B------:R-:W-:Y:S01]  /*8af0*/  HADD2.F32 R181, -RZ, R184.H1_H1 ;  /* 0x300000b8ffb57230 */ /* 0x000fe20000004100 */
[----:B------:R-:W-:Y:S01]  /*8b00*/  F2FP.F16.F32.PACK_AB R82, R85, R84 ;  /* 0x000000545552723e */ /* 0x000fe200000000ff */
[----:B------:R-:W-:Y:S01]  /*8b10*/  FFMA R87, R137, R179, R87 ;  /* 0x000000b389577223 */ /* 0x000fe20000000057 */
[----:B------:R-:W-:Y:S01]  /*8b20*/  LOP3.LUT R247, R247, 0x80, R129, 0xf8, !PT ;  /* 0x00000080f7f77812 */ /* 0x000fe200078ef881 */
[----:B------:R-:W-:Y:S01]  /*8b30*/  FFMA R72, R137, R180, R72 ;  /* 0x000000b489487223 */ /* 0x000fe20000000048 */
[----:B------:R-:W-:Y:S01]  /*8b40*/  F2FP.F16.F32.PACK_AB R129, R12, R3 ;  /* 0x000000030c81723e */ /* 0x000fe200000000ff */
[C---:B------:R-:W-:Y:S01]  /*8b50*/  FMUL R73, R136.reuse, R73 ;  /* 0x0000004988497220 */ /* 0x040fe20000400000 */
[--C-:B------:R-:W-:Y:S01]  /*8b60*/  HADD2.F32 R182, -RZ, R185.reuse.H0_H0 ;  /* 0x200000b9ffb67230 */ /* 0x100fe20000004100 */
[----:B------:R-:W-:Y:S01]  /*8b70*/  F2FP.F16.F32.PACK_AB R12, R19, R18 ;  /* 0x00000012130c723e */ /* 0x000fe200000000ff */
[----:B------:R-:W-:Y:S01]  /*8b80*/  FMUL R74, R136, R74 ;  /* 0x0000004a884a7220 */ /* 0x000fe20000400000 */
[----:B------:R-:W-:Y:S01]  /*8b90*/  LOP3.LUT R246, R246, 0x8, R128, 0x78, !PT ;  /* 0x00000008f6f67812 */ /* 0x000fe200078e7880 */
[----:B------:R-:W-:Y:S01]  /*8ba0*/  HADD2.F32 R183, -RZ, R185.H1_H1 ;  /* 0x300000b9ffb77230 */ /* 0x000fe20000004100 */
[----:B------:R-:W-:Y:S01]  /*8bb0*/  F2FP.F16.F32.PACK_AB R128, R2, R0 ;  /* 0x000000000280723e */ /* 0x000fe200000000ff */
[----:B------:R-:W-:Y:S01]  /*8bc0*/  FFMA R73, R137, R181, R73 ;  /* 0x000000b589497223 */ /* 0x000fe20000000049 */
[----:B------:R-:W-:Y:S01]  /*8bd0*/  F2FP.F16.F32.PACK_AB R83, R87, R86 ;  /* 0x000000565753723e */ /* 0x000fe200000000ff */
[----:B------:R-:W-:Y:S01]  /*8be0*/  FFMA R74, R137, R182, R74 ;  /* 0x000000b6894a7223 */ /* 0x000fe2000000004a */
[C---:B------:R-:W-:Y:S01]  /*8bf0*/  FMUL R75, R136.reuse, R75 ;  /* 0x0000004b884b7220 */ /* 0x040fe20000400000 */
[--C-:B------:R-:W-:Y:S01]  /*8c00*/  HADD2.F32 R184, -RZ, R186.reuse.H0_H0 ;  /* 0x200000baffb87230 */ /* 0x100fe20000004100 */
[----:B------:R-:W-:Y:S01]  /*8c10*/  F2FP.F16.F32.PACK_AB R72, R73, R72 ;  /* 0x000000484948723e */ /* 0x000fe200000000ff */
[C---:B------:R-:W-:Y:S01]  /*8c20*/  FMUL R76, R136.reuse, R76 ;  /* 0x0000004c884c7220 */ /* 0x040fe20000400000 */
[----:B------:R-:W-:Y:S02]  /*8c30*/  HADD2.F32 R185, -RZ, R186.H1_H1 ;  /* 0x300000baffb97230 */ /* 0x000fe40000004100 */
[C---:B------:R-:W-:Y:S01]  /*8c40*/  FFMA R75, R137.reuse, R183, R75 ;  /* 0x000000b7894b7223 */ /* 0x040fe2000000004b */
[C---:B------:R-:W-:Y:S01]  /*8c50*/  FMUL R77, R136.reuse, R77 ;  /* 0x0000004d884d7220 */ /* 0x040fe20000400000 */
[--C-:B------:R-:W-:Y:S02]  /*8c60*/  HADD2.F32 R186, -RZ, R187.reuse.H0_H0 ;  /* 0x200000bbffba7230 */ /* 0x100fe40000004100 */
[----:B------:R-:W-:Y:S01]  /*8c70*/  FFMA R76, R137, R184, R76 ;  /* 0x000000b8894c7223 */ /* 0x000fe2000000004c */
[C---:B------:R-:W-:Y:S01]  /*8c80*/  FMUL R78, R136.reuse, R78 ;  /* 0x0000004e884e7220 */ /* 0x040fe20000400000 */
[----:B------:R-:W-:Y:S01]  /*8c90*/  HADD2.F32 R187, -RZ, R187.H1_H1 ;  /* 0x300000bbffbb7230 */ /* 0x000fe20000004100 */
[----:B------:R-:W-:Y:S01]  /*8ca0*/  LOP3.LUT R2, R247, R246, RZ, 0xfc, !PT ;  /* 0x000000f6f7027212 */ /* 0x000fe200078efcff */
[C---:B------:R-:W-:Y:S01]  /*8cb0*/  FFMA R77, R137.reuse, R185, R77 ;  /* 0x000000b9894d7223 */ /* 0x040fe2000000004d */
[----:B------:R-:W-:Y:S01]  /*8cc0*/  MOV R0, UR6 ;  /* 0x0000000600007c02 */ /* 0x000fe20008000f00 */
[----:B------:R-:W-:Y:S01]  /*8cd0*/  FFMA R78, R137, R186, R78 ;  /* 0x000000ba894e7223 */ /* 0x000fe2000000004e */
[----:B------:R-:W-:Y:S01]  /*8ce0*/  F2FP.F16.F32.PACK_AB R73, R75, R74 ;  /* 0x0000004a4b49723e */ /* 0x000fe200000000ff */
[----:B------:R-:W-:Y:S01]  /*8cf0*/  FMUL R79, R136, R79 ;  /* 0x0000004f884f7220 */ /* 0x000fe20000400000 */
[--C-:B------:R-:W-:Y:S01]  /*8d00*/  HADD2.F32 R188, -RZ, R192.reuse.H0_H0 ;  /* 0x200000c0ffbc7230 */ /* 0x100fe20000004100 */
[----:B------:R-:W-:Y:S01]  /*8d10*/  F2FP.F16.F32.PACK_AB R74, R77, R76 ;  /* 0x0000004c4d4a723e */ /* 0x000fe200000000ff */
[----:B------:R-:W-:Y:S02]  /*8d20*/  IMAD R0, R0, 0x3c00, R2 ;  /* 0x00003c0000007824 */ /* 0x000fe400078e0202 */
[----:B------:R-:W-:Y:S01]  /*8d30*/  FFMA R79, R137, R187, R79 ;  /* 0x000000bb894f7223 */ /* 0x000fe2000000004f */
[C---:B------:R-:W-:Y:S01]  /*8d40*/  FMUL R64, R136.reuse, R64 ;  /* 0x0000004088407220 */ /* 0x040fe20000400000 */
[----:B------:R-:W-:Y:S01]  /*8d50*/  HADD2.F32 R189, -RZ, R192.H1_H1 ;  /* 0x300000c0ffbd7230 */ /* 0x000fe20000004100 */
[----:B------:R-:W-:Y:S01]  /*8d60*/  UMOV UR76, 0x400 ;  /* 0x00000400004c7882 */ /* 0x000fe20000000000 */
[C---:B------:R-:W-:Y:S01]  /*8d70*/  FMUL R65, R136.reuse, R65 ;  /* 0x0000004188417220 */ /* 0x040fe20000400000 */
[--C-:B------:R-:W-:Y:S01]  /*8d80*/  HADD2.F32 R190, -RZ, R193.reuse.H0_H0 ;  /* 0x200000c1ffbe7230 */ /* 0x100fe20000004100 */
[----:B------:R-:W-:Y:S01]  /*8d90*/  F2FP.F16.F32.PACK_AB R75, R79, R78 ;  /* 0x0000004e4f4b723e */ /* 0x000fe200000000ff */
[----:B------:R-:W-:Y:S01]  /*8da0*/  ULEA UR76, UR56, UR76, 0x18 ;  /* 0x0000004c384c7291 */ /* 0x000fe2000f8ec0ff */
[C---:B------:R-:W-:Y:S01]  /*8db0*/  FFMA R64, R137.reuse, R188, R64 ;  /* 0x000000bc89407223 */ /* 0x040fe20000000040 */
[C---:B------:R-:W-:Y:S01]  /*8dc0*/  FFMA R65, R137.reuse, R189, R65 ;  /* 0x000000bd89417223 */ /* 0x040fe20000000041 */
[C---:B------:R-:W-:Y:S01]  /*8dd0*/  FMUL R66, R136.reuse, R66 ;  /* 0x0000004288427220 */ /* 0x040fe20000400000 */
[----:B------:R-:W-:Y:S02]  /*8de0*/  HADD2.F32 R191, -RZ, R193.H1_H1 ;  /* 0x300000c1ffbf7230 */ /* 0x000fe40000004100 */
[----:B------:R-:W-:Y:S01]  /*8df0*/  FMUL R67, R136, R67 ;  /* 0x0000004388437220 */ /* 0x000fe20000400000 */
[--C-:B------:R-:W-:Y:S01]  /*8e00*/  HADD2.F32 R192, -RZ, R194.reuse.H0_H0 ;  /* 0x200000c2ffc07230 */ /* 0x100fe20000004100 */
[----:B------:R-:W-:Y:S01]  /*8e10*/  LEA R0, R0, UR76, 0x1 ;  /* 0x0000004c00007c11 */ /* 0x000fe2000f8e08ff */
[----:B------:R-:W-:Y:S01]  /*8e20*/  FFMA R66, R137, R190, R66 ;  /* 0x000000be89427223 */ /* 0x000fe20000000042 */
[----:B------:R-:W-:Y:S01]  /*8e30*/  F2FP.F16.F32.PACK_AB R64, R65, R64 ;  /* 0x000000404140723e */ /* 0x000fe200000000ff */
[----:B------:R-:W-:Y:S01]  /*8e40*/  FFMA R67, R137, R191, R67 ;  /* 0x000000bf89437223 */ /* 0x000fe20000000043 */
[C---:B------:R-:W-:Y:S01]  /*8e50*/  FMUL R68, R136.reuse, R68 ;  /* 0x0000004488447220 */ /* 0x040fe20000400000 */
[----:B------:R-:W-:Y:S01]  /*8e60*/  HADD2.F32 R193, -RZ, R194.H1_H1 ;  /* 0x300000c2ffc17230 */ /* 0x000fe20000004100 */
[----:B------:R1:W-:Y:S01]  /*8e70*/  STSM.16.M88.4 [R0+0x200], R128 ;  /* 0x0002008000007844 */ /* 0x0003e20000000200 */
[C---:B------:R-:W-:Y:S01]  /*8e80*/  FMUL R69, R136.reuse, R69 ;  /* 0x0000004588457220 */ /* 0x040fe20000400000 */
[--C-:B------:R-:W-:Y:S01]  /*8e90*/  HADD2.F32 R194, -RZ, R195.reuse.H0_H0 ;  /* 0x200000c3ffc27230 */ /* 0x100fe20000004100 */
[----:B------:R-:W-:Y:S05]  /*8ea0*/  F2FP.F16.F32.PACK_AB R65, R67, R66 ;  /* 0x000000424341723e */ /* 0x000fea00000000ff */
[----:B------:R1:W-:Y:S01]  /*8eb0*/  STSM.16.M88.4 [R0+0xa00], R12 ;  /* 0x000a000c00007844 */ /* 0x0003e20000000200 */
[C---:B------:R-:W-:Y:S01]  /*8ec0*/  FFMA R68, R137.reuse, R192, R68 ;  /* 0x000000c089447223 */ /* 0x040fe20000000044 */
[----:B------:R-:W-:Y:S01]  /*8ed0*/  FFMA R69, R137, R193, R69 ;  /* 0x000000c189457223 */ /* 0x000fe20000000045 */
[C---:B------:R-:W-:Y:S01]  /*8ee0*/  FMUL R70, R136.reuse, R70 ;  /* 0x0000004688467220 */ /* 0x040fe20000400000 */
[----:B------:R-:W-:Y:S04]  /*8ef0*/  HADD2.F32 R195, -RZ, R195.H1_H1 ;  /* 0x300000c3ffc37230 */ /* 0x000fe80000004100 */
        /* <DEDUP_REMOVED lines=30> */
[----:B------:R-:W-:Y:S01]  /*90e0*/  F2FP.F16.F32.PACK_AB R57, R59, R58 ;  /* 0x0000003a3b39723e */ /* 0x000fe200000000ff */
[C---:B------:R-:W-:Y:S01]  /*90f0*/  FFMA R60, R137.reuse, R200, R60 ;  /* 0x000000c8893c7223 */ /* 0x040fe2000000003c */
[----:B------:R-:W-:Y:S01]  /*9100*/  FFMA R61, R137, R201, R61 ;  /* 0x000000c9893d7223 */ /* 0x000fe2000000003d */
[C---:B------:R-:W-:Y:S01]  /*9110*/  FMUL R62, R136.reuse, R62 ;  /* 0x0000003e883e7220 */ /* 0x040fe20000400000 */
[----:B------:R-:W-:Y:S02]  /*9120*/  HADD2.F32 R203, -RZ, R203.H1_H1 ;  /* 0x300000cbffcb7230 */ /* 0x000fe40000004100 */
        /* <DEDUP_REMOVED lines=13> */
[----:B------:R-:W-:Y:S01]  /*9200*/  HADD2.F32 R207, -RZ, R209.H1_H1 ;  /* 0x300000d1ffcf7230 */ /* 0x000fe20000004100 */
        /* <DEDUP_REMOVED lines=99> */
[C---:B------:R-:W-:Y:S01]  /*9840*/  FFMA R29, R137.reuse, R233, R29 ;  /* 0x000000e9891d7223 */ /* 0x040fe2000000001d */
        /* <DEDUP_REMOVED lines=8> */
[C---:B------:R-:W-:Y:S01]  /*98d0*/  FFMA R30, R137.reuse, R234, R30 ;  /* 0x000000ea891e7223 */ /* 0x040fe2000000001e */
[----:B------:R-:W-:Y:S02]  /*98e0*/  HADD2.F32 R239, -RZ, R241.H1_H1 ;  /* 0x300000f1ffef7230 */ /* 0x000fe40000004100 */
[C---:B------:R-:W-:Y:S01]  /*98f0*/  FMUL R6, R136.reuse, R6 ;  /* 0x0000000688067220 */ /* 0x040fe20000400000 */
[C---:B------:R-:W-:Y:S01]  /*9900*/  FFMA R31, R137.reuse, R235, R31 ;  /* 0x000000eb891f7223 */ /* 0x040fe2000000001f */
[--C-:B------:R-:W-:Y:S02]  /*9910*/  HADD2.F32 R240, -RZ, R242.reuse.H0_H0 ;  /* 0x200000f2fff07230 */ /* 0x100fe40000004100 */
[C---:B------:R-:W-:Y:S01]  /*9920*/  FMUL R7, R136.reuse, R7 ;  /* 0x0000000788077220 */ /* 0x040fe20000400000 */
        /* <DEDUP_REMOVED lines=10> */
[----:B------:R-:W-:Y:S01]  /*99d0*/  FMUL R11, R136, R11 ;  /* 0x0000000b880b7220 */ /* 0x000fe20000400000 */
[C---:B------:R-:W-:Y:S01]  /*99e0*/  FFMA R8, R137.reuse, R240, R8 ;  /* 0x000000f089087223 */ /* 0x040fe20000000008 */
[C---:B------:R-:W-:Y:S01]  /*99f0*/  FFMA R9, R137.reuse, R241, R9 ;  /* 0x000000f189097223 */ /* 0x040fe20000000009 */
[C---:B------:R-:W-:Y:S01]  /*9a00*/  FFMA R10, R137.reuse, R242, R10 ;  /* 0x000000f2890a7223 */ /* 0x040fe2000000000a */
[----:B------:R-:W-:Y:S01]  /*9a10*/  FFMA R11, R137, R243, R11 ;  /* 0x000000f3890b7223 */ /* 0x000fe2000000000b */
[----:B------:R-:W-:Y:S01]  /*9a20*/  F2FP.F16.F32.PACK_AB R26, R29, R28 ;  /* 0x0000001c1d1a723e */ /* 0x000fe200000000ff */
[----:B------:R-:W-:Y:S01]  /*9a30*/  UIADD3 UR77, UPT, UPT, UR6, 0x1, URZ ;  /* 0x00000001064d7890 */ /* 0x000fe2000fffe0ff */
[----:B------:R-:W-:Y:S01]  /*9a40*/  F2FP.F16.F32.PACK_AB R27, R31, R30 ;  /* 0x0000001e1f1b723e */ /* 0x000fe200000000ff */
[----:B------:R-:W-:Y:S01]  /*9a50*/  UIADD3 UR43, UPT, UPT, UR43, 0x1, URZ ;  /* 0x000000012b2b7890 */ /* 0x000fe2000fffe0ff */
[----:B------:R-:W-:Y:S01]  /*9a60*/  F2FP.F16.F32.PACK_AB R4, R5, R4 ;  /* 0x000000040504723e */ /* 0x000fe200000000ff */
[----:B------:R-:W-:Y:S01]  /*9a70*/  BSSY.RECONVERGENT B0, `(.L_x_111) ;  /* 0x000005d000007945 */ /* 0x000fe20003800200 */
[----:B------:R-:W-:Y:S01]  /*9a80*/  F2FP.F16.F32.PACK_AB R5, R7, R6 ;  /* 0x000000060705723e */ /* 0x000fe200000000ff */
[----:B------:R1:W-:Y:S01]  /*9a90*/  STSM.16.M88.4 [R0+0x6a00], R24 ;  /* 0x006a001800007844 */ /* 0x0003e20000000200 */
[----:B------:R-:W-:Y:S02]  /*9aa0*/  F2FP.F16.F32.PACK_AB R6, R9, R8 ;  /* 0x000000080906723e */ /* 0x000fe400000000ff */
[----:B------:R-:W-:Y:S05]  /*9ab0*/  F2FP.F16.F32.PACK_AB R7, R11, R10 ;  /* 0x0000000a0b07723e */ /* 0x000fea00000000ff */
[----:B------:R1:W-:Y:S01]  /*9ac0*/  STSM.16.M88.4 [R0+0x7200], R4 ;  /* 0x0072000400007844 */ /* 0x0003e20000000200 */
[----:B------:R-:W-:Y:S01]  /*9ad0*/  @!PT LDS RZ, [RZ] ;  /* 0x00000000fffff984 */ /* 0x000fe20000000800 */
[----:B------:R-:W-:Y:S01]  /*9ae0*/  @!PT LDS RZ, [RZ] ;  /* 0x00000000fffff984 */ /* 0x000fe20000000800 */
[----:B------:R-:W-:Y:S01]  /*9af0*/  @!PT LDS RZ, [RZ] ;  /* 0x00000000fffff984 */ /* 0x000fe20000000800 */
[----:B------:R-:W-:Y:S01]  /*9b00*/  @!PT LDS RZ, [RZ] ;  /* 0x00000000fffff984 */ /* 0x000fe20000000800 */
[----:B------:R2:W-:Y:S07]  /*9b10*/  MEMBAR.ALL.CTA ;  /* 0x0000000000007992 */ /* 0x0005ee0000008000 */
[----:B--2---:R-:W2:Y:S02]  /*9b20*/  FENCE.VIEW.ASYNC.S ;  /* 0x00000000000073c6 */ /* 0x004ea40000000000 */
[----:B--2---:R-:W-:Y:S06]  /*9b30*/  BAR.SYNC.DEFER_BLOCKING 0x1, 0x80 ;  /* 0x0042000000007b1d */ /* 0x004fec0000010000 */
[----:B------:R-:W-:Y:S05]  /*9b40*/  @P1 BRA `(.L_x_112) ;  /* 0x00000004003c1947 */ /* 0x000fea0003800000 */
[----:B------:R-:W2:Y:S01]  /*9b50*/  LDCU.64 UR4, c[0x0][0x348] ;  /* 0x00006900ff0477ac */ /* 0x000ea20008000a00 */
[----:B------:R-:W-:Y:S01]  /*9b60*/  R2UR UR6, R245 ;  /* 0x00000000f50672ca */ /* 0x000fe200000e0000 */
[----:B------:R-:W-:Y:S02]  /*9b70*/  UIMAD UR61, UR54, 0xf0, URZ ;  /* 0x000000f0363d78a4 */ /* 0x000fe4000f8e02ff */
[----:B------:R-:W-:Y:S01]  /*9b80*/  USHF.L.U32 UR62, UR55, 0x6, URZ ;  /* 0x00000006373e7899 */ /* 0x000fe200080006ff */
[----:B------:R-:W-:Y:S01]  /*9b90*/  UMOV UR63, UR36 ;  /* 0x00000024003f7c82 */ /* 0x000fe20008000000 */
[----:B------:R-:W-:Y:S01]  /*9ba0*/  UIADD3 UR57, UPT, UPT, UR61, 0x10, URZ ;  /* 0x000000103d397890 */ /* 0x000fe2000fffe0ff */
[----:B------:R-:W-:Y:S01]  /*9bb0*/  UMOV UR59, UR36 ;  /* 0x00000024003b7c82 */ /* 0x000fe20008000000 */
[----:B------:R-:W-:Y:S06]  /*9bc0*/  UIADD3 UR33, UPT, UPT, UR61, 0x20, URZ ;  /* 0x000000203d217890 */ /* 0x000fec000fffe0ff */
[----:B------:R-:W-:Y:S01]  /*9bd0*/  UIMAD UR74, UR6, 0x7800, UR76 ;  /* 0x00007800064a78a4 */ /* 0x000fe2000f8e024c */
[----:B------:R-:W-:Y:S01]  /*9be0*/  UMOV UR58, UR62 ;  /* 0x0000003e003a7c82 */ /* 0x000fe20008000000 */
[----:B------:R-:W-:Y:S01]  /*9bf0*/  UMOV UR35, UR36 ;  /* 0x0000002400237c82 */ /* 0x000fe20008000000 */
[----:B--2---:R-:W-:Y:S02]  /*9c00*/  UIADD3 UR64, UP0, UPT, UR4, 0x680, URZ ;  /* 0x0000068004407890 */ /* 0x004fe4000ff1e0ff */
[----:B------:R-:W-:Y:S02]  /*9c10*/  UIADD3 UR60, UPT, UPT, UR74, 0x200, URZ ;  /* 0x000002004a3c7890 */ /* 0x000fe4000fffe0ff */
[----:B------:R-:W-:Y:S02]  /*9c20*/  UIADD3.X UR65, UPT, UPT, URZ, UR5, URZ, UP0, !UPT ;  /* 0x00000005ff417290 */ /* 0x000fe400087fe4ff */
[----:B------:R-:W-:Y:S02]  /*9c30*/  UIADD3 UR56, UPT, UPT, UR74, 0xa00, URZ ;  /* 0x00000a004a387890 */ /* 0x000fe4000fffe0ff */
[----:B------:R-:W-:Y:S01]  /*9c40*/  UIADD3 UR32, UPT, UPT, UR74, 0x1200, URZ ;  /* 0x000012004a207890 */ /* 0x000fe2000fffe0ff */
[----:B------:R-:W-:Y:S01]  /*9c50*/  UMOV UR34, UR62 ;  /* 0x0000003e00227c82 */ /* 0x000fe20008000000 */
[----:B------:R-:W-:Y:S03]  /*9c60*/  UIADD3 UR29, UPT, UPT, UR61, 0x30, URZ ;  /* 0x000000303d1d7890 */ /* 0x000fe6000fffe0ff */
[----:B------:R-:W-:Y:S01]  /*9c70*/  UTMASTG.3D [UR60], [UR64] ;  /* 0x0000003c400073b5 */ /* 0x000fe20008010000 */
[----:B------:R-:W-:Y:S01]  /*9c80*/  UIADD3 UR28, UPT, UPT, UR74, 0x1a00, URZ ;  /* 0x00001a004a1c7890 */ /* 0x000fe2000fffe0ff */
[----:B------:R-:W-:Y:S01]  /*9c90*/  UMOV UR31, UR36 ;  /* 0x00000024001f7c82 */ /* 0x000fe20008000000 */
[----:B------:R-:W-:Y:S01]  /*9ca0*/  UMOV UR30, UR62 ;  /* 0x0000003e001e7c82 */ /* 0x000fe20008000000 */
[----:B------:R-:W-:Y:S02]  /*9cb0*/  UIADD3 UR25, UPT, UPT, UR61, 0x40, URZ ;  /* 0x000000403d197890 */ /* 0x000fe4000fffe0ff */
[----:B------:R-:W-:Y:S01]  /*9cc0*/  UIADD3 UR24, UPT, UPT, UR74, 0x2200, URZ ;  /* 0x000022004a187890 */ /* 0x000fe2000fffe0ff */
[----:B------:R2:W-:Y:S01]  /*9cd0*/  UTMASTG.3D [UR56], [UR64] ;  /* 0x00000038400073b5 */ /* 0x0005e20008010000 */
[----:B------:R-:W-:Y:S01]  /*9ce0*/  UMOV UR27, UR36 ;  /* 0x00000024001b7c82 */ /* 0x000fe20008000000 */
[----:B------:R-:W-:Y:S01]  /*9cf0*/  UMOV UR26, UR62 ;  /* 0x0000003e001a7c82 */ /* 0x000fe20008000000 */
[----:B------:R-:W-:Y:S02]  /*9d00*/  UIADD3 UR21, UPT, UPT, UR61, 0x50, URZ ;  /* 0x000000503d157890 */ /* 0x000fe4000fffe0ff */
[----:B------:R-:W-:Y:S01]  /*9d10*/  UIADD3 UR20, UPT, UPT, UR74, 0x2a00, URZ ;  /* 0x00002a004a147890 */ /* 0x000fe2000fffe0ff */
        /* <DEDUP_REMOVED lines=18> */
[----:B--2---:R-:W-:Y:S01]  /*9e40*/  UMOV UR58, UR64 ;  /* 0x00000040003a7c82 */ /* 0x004fe20008000000 */
[----:B------:R-:W-:Y:S01]  /*9e50*/  UMOV UR59, UR65 ;  /* 0x00000041003b7c82 */ /* 0x000fe20008000000 */
[----:B------:R-:W-:Y:S01]  /*9e60*/  UIADD3 UR65, UPT, UPT, UR61, 0xa0, URZ ;  /* 0x000000a03d417890 */ /* 0x000fe2000fffe0ff */
[----:B------:R-:W-:Y:S01]  /*9e70*/  UTMASTG.3D [UR32], [UR58] ;  /* 0x000000203a0073b5 */ /* 0x000fe20008010000 */
[----:B------:R-:W-:Y:S01]  /*9e80*/  UIADD3 UR64, UPT, UPT, UR74, 0x5200, URZ ;  /* 0x000052004a407890 */ /* 0x000fe2000fffe0ff */
[----:B------:R-:W-:Y:S01]  /*9e90*/  UMOV UR67, UR36 ;  /* 0x0000002400437c82 */ /* 0x000fe20008000000 */
[----:B------:R-:W-:Y:S01]  /*9ea0*/  UMOV UR66, UR62 ;  /* 0x0000003e00427c82 */ /* 0x000fe20008000000 */
[----:B------:R-:W-:Y:S02]  /*9eb0*/  UIADD3 UR69, UPT, UPT, UR61, 0xb0, URZ ;  /* 0x000000b03d457890 */ /* 0x000fe4000fffe0ff */
[----:B------:R-:W-:Y:S01]  /*9ec0*/  UIADD3 UR68, UPT, UPT, UR74, 0x5a00, URZ ;  /* 0x00005a004a447890 */ /* 0x000fe2000fffe0ff */
[----:B------:R-:W-:Y:S01]  /*9ed0*/  UTMASTG.3D [UR28], [UR58] ;  /* 0x0000001c3a0073b5 */ /* 0x000fe20008010000 */
[----:B------:R-:W-:Y:S01]  /*9ee0*/  UMOV UR71, UR36 ;  /* 0x0000002400477c82 */ /* 0x000fe20008000000 */
[----:B------:R-:W-:Y:S01]  /*9ef0*/  UMOV UR70, UR62 ;  /* 0x0000003e00467c82 */ /* 0x000fe20008000000 */
[----:B------:R-:W-:Y:S02]  /*9f00*/  UIADD3 UR73, UPT, UPT, UR61, 0xc0, URZ ;  /* 0x000000c03d497890 */ /* 0x000fe4000fffe0ff */
[----:B------:R-:W-:Y:S02]  /*9f10*/  UIADD3 UR72, UPT, UPT, UR74, 0x6200, URZ ;  /* 0x000062004a487890 */ /* 0x000fe4000fffe0ff */
[----:B------:R-:W-:Y:S01]  /*9f20*/  UIADD3 UR60, UPT, UPT, UR74, 0x7200, URZ ;  /* 0x000072004a3c7890 */ /* 0x000fe2000fffe0ff */
[----:B------:R-:W-:Y:S01]  /*9f30*/  UTMASTG.3D [UR24], [UR58] ;  /* 0x000000183a0073b5 */ /* 0x000fe20008010000 */
[----:B------:R-:W-:Y:S01]  /*9f40*/  UMOV UR75, UR36 ;  /* 0x00000024004b7c82 */ /* 0x000fe20008000000 */
[----:B------:R-:W-:Y:S01]  /*9f50*/  UTMASTG.3D [UR20], [UR58] ;  /* 0x000000143a0073b5 */ /* 0x000fe20008010000 */
[----:B------:R-:W-:Y:S01]  /*9f60*/  UTMASTG.3D [UR16], [UR58] ;  /* 0x000000103a0073b5 */ /* 0x000fe20008010000 */
[----:B------:R2:W-:Y:S01]  /*9f70*/  UTMASTG.3D [UR12], [UR58] ;  /* 0x0000000c3a0073b5 */ /* 0x0005e20008010000 */
[----:B------:R3:W-:Y:S01]  /*9f80*/  UTMASTG.3D [UR8], [UR58] ;  /* 0x000000083a0073b5 */ /* 0x0007e20008010000 */
[----:B------:R3:W-:Y:S01]  /*9f90*/  UTMASTG.3D [UR4], [UR58] ;  /* 0x000000043a0073b5 */ /* 0x0007e20008010000 */
[----:B------:R3:W-:Y:S01]  /*9fa0*/  UTMASTG.3D [UR64], [UR58] ;  /* 0x000000403a0073b5 */ /* 0x0007e20008010000 */
[----:B------:R3:W-:Y:S01]  /*9fb0*/  UTMASTG.3D [UR68], [UR58] ;  /* 0x000000443a0073b5 */ /* 0x0007e20008010000 */
[----:B--2---:R-:W-:Y:S02]  /*9fc0*/  UIADD3 UR12, UPT, UPT, UR74, 0x6a00, URZ ;  /* 0x00006a004a0c7890 */ /* 0x004fe4000fffe0ff */
[----:B------:R-:W-:Y:S01]  /*9fd0*/  UIADD3 UR13, UPT, UPT, UR61, 0xd0, URZ ;  /* 0x000000d03d0d7890 */ /* 0x000fe2000fffe0ff */
[----:B------:R-:W-:Y:S01]  /*9fe0*/  UMOV UR74, UR62 ;  /* 0x0000003e004a7c82 */ /* 0x000fe20008000000 */
[----:B------:R-:W-:Y:S01]  /*9ff0*/  UIADD3 UR61, UPT, UPT, UR61, 0xe0, URZ ;  /* 0x000000e03d3d7890 */ /* 0x000fe2000fffe0ff */
[----:B------:R3:W-:Y:S06]  /*a000*/  UTMASTG.3D [UR72], [UR58] ;  /* 0x000000483a0073b5 */ /* 0x0007ec0008010000 */
[----:B------:R3:W-:Y:S02]  /*a010*/  UTMASTG.3D [UR12], [UR58] ;  /* 0x0000000c3a0073b5 */ /* 0x0007e40008010000 */
[----:B------:R3:W-:Y:S02]  /*a020*/  UTMASTG.3D [UR60], [UR58] ;  /* 0x0000003c3a0073b5 */ /* 0x0007e40008010000 */
[----:B---3--:R0:W-:Y:S02]  /*a030*/  UTMACMDFLUSH ;  /* 0x00000000000079b7 */ /* 0x0081e40000000000 */
.L_x_112:
[----:B------:R-:W-:Y:S05]  /*a040*/  BSYNC.RECONVERGENT B0 ;  /* 0x0000000000007941 */ /* 0x000fea0003800200 */
.L_x_111:
[----:B------:R-:W-:Y:S04]  /*a050*/  BSSY.RECONVERGENT B0, `(.L_x_113) ;  /* 0x0000003000007945 */ /* 0x000fe80003800200 */
[----:B------:R-:W-:Y:S05]  /*a060*/  @P0 BRA `(.L_x_114) ;  /* 0x0000000000040947 */ /* 0x000fea0003800000 */
[----:B------:R-:W-:Y:S04]  /*a070*/  DEPBAR.LE SB0, 0x0 ;  /* 0x000080000000791a */ /* 0x000fe80000000000 */
.L_x_114:
[----:B------:R-:W-:Y:S05]  /*a080*/  BSYNC.RECONVERGENT B0 ;  /* 0x0000000000007941 */ /* 0x000fea0003800200 */
.L_x_113:
[----:B-1----:R-:W2:Y:S01]  /*a090*/  LDL.LU R0, [R1+0x4] ;  /* 0x0000040001007983 */ /* 0x002ea20000300800 */
[----:B------:R-:W-:Y:S01]  /*a0a0*/  BAR.SYNC.DEFER_BLOCKING 0x1, 0x80 ;  /* 0x0042000000007b1d */ /* 0x000fe20000010000 */
[----:B--2---:R-:W-:Y:S11]  /*a0b0*/  R2UR UR4, R0 ;  /* 0x00000000000472ca */ /* 0x004ff600000e0000 */
[----:B------:R-:W-:Y:S02]  /*a0c0*/  @!UPT UIADD3 URZ, UPT, UPT, URZ, URZ, URZ ;  /* 0x000000fffffff290 */ /* 0x000fe4000fffe0ff */
[----:B------:R-:W-:Y:S04]  /*a0d0*/  UIADD3 UR4, UPT, UPT, UR4, 0x1, URZ ;  /* 0x0000000104047890 */ /* 0x000fe8000fffe0ff */
[----:B------:R-:W-:Y:S02]  /*a0e0*/  UISETP.NE.AND UP0, UPT, UR4, URZ, UPT ;  /* 0x000000ff0400728c */ /* 0x000fe4000bf05270 */
[----:B------:R-:W-:Y:S05]  /*a0f0*/  MOV R0, UR4 ;  /* 0x0000000400007c02 */ /* 0x000fea0008000f00 */
[----:B------:R1:W-:Y:S02]  /*a100*/  STL [R1+0x4], R0 ;  /* 0x0000040001007387 */ /* 0x0003e40000100800 */
[----:B------:R-:W-:Y:S05]  /*a110*/  BRA.U !UP0, `(.L_x_115) ;  /* 0x00000001083c7547 */ /* 0x000fea000b800000 */
[----:B-1----:R-:W2:Y:S01]  /*a120*/  LDL.LU R0, [R1] ;  /* 0x0000000001007983 */ /* 0x002ea20000300800 */
[----:B------:R-:W-:Y:S01]  /*a130*/  ISETP.NE.AND P0, PT, R252, RZ, PT ;  /* 0x000000fffc00720c */ /* 0x000fe20003f05270 */
[----:B------:R-:W1:Y:S01]  /*a140*/  S2R R2, SR_CgaCtaId ;  /* 0x0000000000027919 */ /* 0x000e620000008800 */
[----:B--2---:R-:W-:Y:S11]  /*a150*/  R2UR UR4, R0 ;  /* 0x00000000000472ca */ /* 0x004ff600000e0000 */
[----:B------:R-:W-:Y:S02]  /*a160*/  @!UPT UIADD3 URZ, UPT, UPT, URZ, URZ, URZ ;  /* 0x000000fffffff290 */ /* 0x000fe4000fffe0ff */
[----:B------:R-:W-:Y:S01]  /*a170*/  IMAD.U32 R0, RZ, RZ, UR4 ;  /* 0x00000004ff007e24 */ /* 0x000fe2000f8e00ff */
[----:B------:R-:W-:Y:S04]  /*a180*/  UIADD3 UR4, UPT, UPT, UR4, 0x1, URZ ;  /* 0x0000000104047890 */ /* 0x000fe8000fffe0ff */
[----:B------:R-:W-:Y:S01]  /*a190*/  @P0 LEA R0, R0, UR76, 0x3 ;  /* 0x0000004c00000c11 */ /* 0x000fe2000f8e18ff */
[----:B------:R-:W-:Y:S04]  /*a1a0*/  UISETP.NE.AND UP0, UPT, UR4, 0x2, UPT ;  /* 0x000000020400788c */ /* 0x000fe8000bf05270 */
[----:B------:R-:W-:Y:S01]  /*a1b0*/  @P0 VIADD R0, R0, 0x30 ;  /* 0x0000003000000836 */ /* 0x000fe20000000000 */
[----:B------:R-:W-:Y:S04]  /*a1c0*/  USEL UR4, UR4, URZ, UP0 ;  /* 0x000000ff04047287 */ /* 0x000fe80008000000 */
[----:B-1----:R-:W-:Y:S04]  /*a1d0*/  @P0 PRMT R0, R2, 0x654, R0 ;  /* 0x0000065402000816 */ /* 0x002fe80000000000 */
[----:B------:R1:W-:Y:S02]  /*a1e0*/  @P0 SYNCS.ARRIVE.TRANS64.RED.A1T0 RZ, [R0+URZ], RZ ;  /* 0x000000ff00ff09a7 */ /* 0x0003e400081004ff */
[----:B-1----:R-:W-:Y:S05]  /*a1f0*/  IMAD.U32 R0, RZ, RZ, UR4 ;  /* 0x00000004ff007e24 */ /* 0x002fea000f8e00ff */
[----:B------:R2:W-:Y:S02]  /*a200*/  STL [R1], R0 ;  /* 0x0000000001007387 */ /* 0x0005e40000100800 */
.L_x_115:
[----:B------:R-:W-:Y:S01]  /*a210*/  UISETP.NE.AND UP1, UPT, UR43, 0x4, UPT ;  /* 0x000000042b00788c */ /* 0x000fe2000bf25270 */
[----:B------:R-:W3:Y:S01]  /*a220*/  LDL.LU R2, [R1+0xc] ;  /* 0x00000c0001027983 */ /* 0x000ee20000300800 */
[----:B------:R-:W-:Y:S01]  /*a230*/  UISETP.NE.AND UP2, UPT, UR77, 0x2, UPT ;  /* 0x000000024d00788c */ /* 0x000fe2000bf45270 */
[----:B------:R-:W-:Y:S01]  /*a240*/  R2UR UR9, R248 ;  /* 0x00000000f80972ca */ /* 0x000fe200000e0000 */
[----:B------:R-:W-:Y:S01]  /*a250*/  USEL UR5, URZ, 0x1, UP1 ;  /* 0x00000001ff057887 */ /* 0x000fe20008800000 */
[----:B-12---:R-:W2:Y:S01]  /*a260*/  LDL.LU R0, [R1+0x8] ;  /* 0x0000080001007983 */ /* 0x006ea20000300800 */
[----:B------:R-:W-:Y:S01]  /*a270*/  UIADD3 UR54, UPT, UPT, UR41, UR48, URZ ;  /* 0x0000003029367290 */ /* 0x000fe2000fffe0ff */
[----:B------:R-:W-:Y:S01]  /*a280*/  R2UR UR8, R249 ;  /* 0x00000000f90872ca */ /* 0x000fe200000e0000 */
[----:B------:R-:W-:Y:S01]  /*a290*/  UIADD3 UR55, UPT, UPT, UR42, UR49, URZ ;  /* 0x000000312a377290 */ /* 0x000fe2000fffe0ff */
[----:B------:R-:W-:Y:S01]  /*a2a0*/  R2UR UR7, R250 ;  /* 0x00000000fa0772ca */ /* 0x000fe200000e0000 */
[----:B------:R-:W-:Y:S01]  /*a2b0*/  USEL UR43, UR43, URZ, UP1 ;  /* 0x000000ff2b2b7287 */ /* 0x000fe20008800000 */
[----:B------:R-:W-:Y:S09]  /*a2c0*/  R2UR UR36, R251 ;  /* 0x00000000fb2472ca */ /* 0x000ff200000e0000 */
[----:B------:R-:W-:Y:S06]  /*a2d0*/  ULOP3.LUT UR8, UR8, UR5, URZ, 0x3c, !UPT ;  /* 0x0000000508087292 */ /* 0x000fec000f8e3cff */
[----:B------:R-:W-:Y:S01]  /*a2e0*/  IMAD.U32 R249, RZ, RZ, UR8 ;  /* 0x00000008fff97e24 */ /* 0x000fe2000f8e00ff */
[----:B--2---:R-:W-:Y:S02]  /*a2f0*/  R2UR UR10, R0 ;  /* 0x00000000000a72ca */ /* 0x004fe400000e0000 */
[----:B---3--:R-:W-:Y:S11]  /*a300*/  R2UR UR4, R2 ;  /* 0x00000000020472ca */ /* 0x008ff600000e0000 */
[----:B------:R-:W-:Y:S02]  /*a310*/  UISETP.NE.AND UP0, UPT, UR10, 0x2, UPT ;  /* 0x000000020a00788c */ /* 0x000fe4000bf05270 */
[----:B------:R-:W-:Y:S02]  /*a320*/  UISETP.NE.AND UP3, UPT, UR4, URZ, UPT ;  /* 0x000000ff0400728c */ /* 0x000fe4000bf65270 */
[----:B------:R-:W-:Y:S02]  /*a330*/  USEL UR6, URZ, 0x1, UP0 ;  /* 0x00000001ff067887 */ /* 0x000fe40008000000 */
[----:B------:R-:W-:Y:S02]  /*a340*/  USEL UR4, URZ, 0x1, UP2 ;  /* 0x00000001ff047887 */ /* 0x000fe40009000000 */
[----:B------:R-:W-:Y:S02]  /*a350*/  USEL UR15, UR10, URZ, UP0 ;  /* 0x000000ff0a0f7287 */ /* 0x000fe40008000000 */
[----:B------:R-:W-:Y:S02]  /*a360*/  USEL UR10, UR77, URZ, UP2 ;  /* 0x000000ff4d0a7287 */ /* 0x000fe40009000000 */
[----:B------:R-:W-:Y:S02]  /*a370*/  ULOP3.LUT UR9, UR9, UR6, URZ, 0x3c, !UPT ;  /* 0x0000000609097292 */ /* 0x000fe4000f8e3cff */
[----:B------:R-:W-:Y:S02]  /*a380*/  ULOP3.LUT UR7, UR7, UR4, URZ, 0x3c, !UPT ;  /* 0x0000000407077292 */ /* 0x000fe4000f8e3cff */
[----:B------:R-:W-:Y:S02]  /*a390*/  IMAD.U32 R245, RZ, RZ, UR10 ;  /* 0x0000000afff57e24 */ /* 0x000fe4000f8e00ff */
[----:B------:R-:W-:Y:S02]  /*a3a0*/  IMAD.U32 R248, RZ, RZ, UR9 ;  /* 0x00000009fff87e24 */ /* 0x000fe4000f8e00ff */
[----:B------:R-:W-:Y:S01]  /*a3b0*/  IMAD.U32 R250, RZ, RZ, UR7 ;  /* 0x00000007fffa7e24 */ /* 0x000fe2000f8e00ff */
[----:B------:R-:W-:Y:S06]  /*a3c0*/  BRA.U UP3, `(.L_x_116) ;  /* 0xffffffad03cc7547 */ /* 0x000fec000b83ffff */
[----:B------:R-:W2:Y:S02]  /*a3d0*/  LDL.LU R0, [R1+0x10] ;  /* 0x0000100001007983 */ /* 0x000ea40000300800 */
[----:B--2---:R-:W-:-:S13]  /*a3e0*/  R2UR UR4, R0 ;  /* 0x00000000000472ca */ /* 0x004fda00000e0000 */
[----:B------:R-:W-:-:S09]  /*a3f0*/  UISETP.NE.AND UP0, UPT, UR4, URZ, UPT ;  /* 0x000000ff0400728c */ /* 0x000fd2000bf05270 */
[----:B------:R-:W-:Y:S05]  /*a400*/  BRA.U !UP0, `(.L_x_117) ;  /* 0x0000000108487547 */ /* 0x000fea000b800000 */
[----:B------:R-:W1:Y:S02]  /*a410*/  LDCU.64 UR4, c[0x0][0x890] ;  /* 0x00011200ff0477ac */ /* 0x000e640008000a00 */
[----:B-1----:R-:W-:-:S04]  /*a420*/  UISETP.NE.U32.AND UP0, UPT, UR4, URZ, UPT ;  /* 0x000000ff0400728c */ /* 0x002fc8000bf05070 */
[----:B------:R-:W-:-:S09]  /*a430*/  UISETP.NE.AND.EX UP0, UPT, UR5, URZ, UPT, UP0 ;  /* 0x000000ff0500728c */ /* 0x000fd2000bf05300 */
[----:B------:R-:W-:Y:S05]  /*a440*/  BRA.U UP0, `(.L_x_118) ;  /* 0x00000001000c7547 */ /* 0x000fea000b800000 */
[----:B------:R-:W-:-:S13]  /*a450*/  FSETP.NEU.AND P0, PT, R137, RZ, PT ;  /* 0x000000ff8900720b */ /* 0x000fda0003f0d000 */
[----:B------:R-:W-:Y:S05]  /*a460*/  @!P0 EXIT ;  /* 0x000000000000894d */ /* 0x000fea0003800000 */
[----:B------:R-:W-:Y:S05]  /*a470*/  BRA `(.L_x_117) ;  /* 0x00000000002c7947 */ /* 0x000fea0003800000 */
.L_x_118:
[----:B------:R-:W-:Y:S01]  /*a480*/  LOP3.LUT P0, RZ, R244, 0xff, RZ, 0xc0, !PT ;  /* 0x000000fff4ff7812 */ /* 0x000fe2000780c0ff */
[----:B------:R-:W-:-:S12]  /*a490*/  BSSY.RECONVERGENT B0, `(.L_x_117) ;  /* 0x0000009000007945 */ /* 0x000fd80003800200 */
[----:B------:R-:W-:Y:S05]  /*a4a0*/  @P0 BRA `(.L_x_119) ;  /* 0x0000000000140947 */ /* 0x000fea0003800000 */
[----:B------:R-:W1:Y:S02]  /*a4b0*/  LDCU.64 UR4, c[0x0][0x888] ;  /* 0x00011100ff0477ac */ /* 0x000e640008000a00 */
[----:B-1----:R-:W-:-:S04]  /*a4c0*/  ISETP.NE.U32.AND P0, PT, RZ, UR4, PT ;  /* 0x00000004ff007c0c */ /* 0x002fc8000bf05070 */
[----:B------:R-:W-:-:S13]  /*a4d0*/  ISETP.NE.AND.EX P0, PT, RZ, UR5, PT, P0 ;  /* 0x00000005ff007c0c */ /* 0x000fda000bf05300 */
[----:B------:R-:W-:Y:S05]  /*a4e0*/  @!P0 EXIT ;  /* 0x000000000000894d */ /* 0x000fea0003800000 */
[----:B------:R-:W-:Y:S05]  /*a4f0*/  BRA `(.L_x_120) ;  /* 0x0000000000087947 */ /* 0x000fea0003800000 */
.L_x_119:
[----:B------:R-:W-:-:S13]  /*a500*/  FSETP.NEU.AND P0, PT, R137, RZ, PT ;  /* 0x000000ff8900720b */ /* 0x000fda0003f0d000 */
[----:B------:R-:W-:Y:S05]  /*a510*/  @!P0 EXIT ;  /* 0x000000000000894d */ /* 0x000fea0003800000 */
.L_x_120:
[----:B------:R-:W-:Y:S05]  /*a520*/  BSYNC.RECONVERGENT B0 ;  /* 0x0000000000007941 */ /* 0x000fea0003800200 */
.L_x_117:
[----:B------:R-:W-:-:S04]  /*a530*/  DEPBAR.LE SB0, 0x0 ;  /* 0x000080000000791a */ /* 0x000fc80000000000 */
[----:B------:R-:W-:Y:S05]  /*a540*/  EXIT ;  /* 0x000000000000794d */ /* 0x000fea0003800000 */
.L_x_24:
[----:B----4-:R4:W1:Y:S02]  /*a550*/  SYNCS.PHASECHK.TRANS64.TRYWAIT P0, [R2+URZ+0xc0], R3 ;  /* 0x0000c003020075a7 */ /* 0x01086400080011ff */
[----:B-1----:R-:W-:Y:S05]  /*a560*/  @!P0 NANOSLEEP.SYNCS 0x989680 ;  /* 0x009896800000895d */ /* 0x002fea0003900000 */
[----:B------:R-:W1:Y:S02]  /*a570*/  @!P0 SYNCS.PHASECHK.TRANS64 P0, [R2+URZ+0xc0], R3 ;  /* 0x0000c003020085a7 */ /* 0x000e6400080010ff */
[----:B-1----:R-:W-:Y:S05]  /*a580*/  @!P0 BRA `(.L_x_24) ;  /* 0xfffffffc00f08947 */ /* 0x002fea000383ffff */
[----:B------:R-:W-:Y:S05]  /*a590*/  BRA `(.L_x_121) ;  /* 0xffffff7000a47947 */ /* 0x000fea000383ffff */
.L_x_27:
[----:B------:R-:W-:Y:S07]  /*a5a0*/  MOV R4, UR33 ;  /* 0x0000002100047c02 */ /* 0x000fee0008000f00 */
.L_x_122:
[----:B---3--:R3:W4:Y:S02]  /*a5b0*/  SYNCS.PHASECHK.TRANS64.TRYWAIT P0, [R4+URZ+0x10], R2 ;  /* 0x00001002040075a7 */ /* 0x00872400080011ff */
[----:B----4-:R-:W-:Y:S05]  /*a5c0*/  @!P0 NANOSLEEP.SYNCS 0x989680 ;  /* 0x009896800000895d */ /* 0x010fea0003900000 */
[----:B------:R-:W4:Y:S02]  /*a5d0*/  @!P0 SYNCS.PHASECHK.TRANS64 P0, [R4+URZ+0x10], R2 ;  /* 0x00001002040085a7 */ /* 0x000f2400080010ff */
[----:B----4-:R-:W-:Y:S05]  /*a5e0*/  @!P0 BRA `(.L_x_122) ;  /* 0xfffffffc00f08947 */ /* 0x010fea000383ffff */
[----:B------:R-:W-:Y:S05]  /*a5f0*/  BRA `(.L_x_26) ;  /* 0xffffff7000ec7947 */ /* 0x000fea000383ffff */
.L_x_34:
[----:B------:R-:W-:Y:S07]  /*a600*/  MOV R4, UR33 ;  /* 0x0000002100047c02 */ /* 0x000fee0008000f00 */
.L_x_123:
[----:B--2---:R2:W3:Y:S02]  /*a610*/  SYNCS.PHASECHK.TRANS64.TRYWAIT P0, [R4+URZ+0x10], R2 ;  /* 0x00001002040075a7 */ /* 0x0044e400080011ff */
[----:B---3--:R-:W-:Y:S05]  /*a620*/  @!P0 NANOSLEEP.SYNCS 0x989680 ;  /* 0x009896800000895d */ /* 0x008fea0003900000 */
[----:B------:R-:W3:Y:S02]  /*a630*/  @!P0 SYNCS.PHASECHK.TRANS64 P0, [R4+URZ+0x10], R2 ;  /* 0x00001002040085a7 */ /* 0x000ee400080010ff */
[----:B---3--:R-:W-:Y:S05]  /*a640*/  @!P0 BRA `(.L_x_123) ;  /* 0xfffffffc00f08947 */ /* 0x008fea000383ffff */
[----:B------:R-:W-:Y:S05]  /*a650*/  BRA `(.L_x_33) ;  /* 0xffffff7400dc7947 */ /* 0x000fea000383ffff */
.L_x_39:
[----:B-1----:R1:W2:Y:S02]  /*a660*/  SYNCS.PHASECHK.TRANS64.TRYWAIT P0, [R3+URZ+0x50], R2 ;  /* 0x00005002030075a7 */ /* 0x0022a400080011ff */
[----:B--2---:R-:W-:Y:S05]  /*a670*/  @!P0 NANOSLEEP.SYNCS 0x989680 ;  /* 0x009896800000895d */ /* 0x004fea0003900000 */
[----:B------:R-:W2:Y:S02]  /*a680*/  @!P0 SYNCS.PHASECHK.TRANS64 P0, [R3+URZ+0x50], R2 ;  /* 0x00005002030085a7 */ /* 0x000ea400080010ff */
[----:B--2---:R-:W-:Y:S05]  /*a690*/  @!P0 BRA `(.L_x_39) ;  /* 0xfffffffc00f08947 */ /* 0x004fea000383ffff */
[----:B------:R-:W-:Y:S05]  /*a6a0*/  BRA `(.L_x_124) ;  /* 0xffffff7800ac7947 */ /* 0x000fea000383ffff */
.L_x_43:
[----:B------:R-:W-:-:S07]  /*a6b0*/  MOV R3, UR4 ;  /* 0x0000000400037c02 */ /* 0x000fce0008000f00 */
.L_x_125:
[----:B-1----:R1:W2:Y:S02]  /*a6c0*/  SYNCS.PHASECHK.TRANS64.TRYWAIT P0, [R3+URZ], R2 ;  /* 0x00000002030075a7 */ /* 0x0022a400080011ff */
[----:B--2---:R-:W-:Y:S05]  /*a6d0*/  @!P0 NANOSLEEP.SYNCS 0x989680 ;  /* 0x009896800000895d */ /* 0x004fea0003900000 */
[----:B------:R-:W2:Y:S02]  /*a6e0*/  @!P0 SYNCS.PHASECHK.TRANS64 P0, [R3+URZ], R2 ;  /* 0x00000002030085a7 */ /* 0x000ea400080010ff */
[----:B--2---:R-:W-:Y:S05]  /*a6f0*/  @!P0 BRA `(.L_x_125) ;  /* 0xfffffffc00f08947 */ /* 0x004fea000383ffff */
[----:B------:R-:W-:Y:S05]  /*a700*/  BRA `(.L_x_126) ;  /* 0xffffff8000507947 */ /* 0x000fea000383ffff */
.L_x_46:
[----:B--2---:R2:W3:Y:S02]  /*a710*/  SYNCS.PHASECHK.TRANS64.TRYWAIT P0, [R0+URZ+0xb0], R2 ;  /* 0x0000b002000075a7 */ /* 0x0044e400080011ff */
[----:B---3--:R-:W-:Y:S05]  /*a720*/  @!P0 NANOSLEEP.SYNCS 0x989680 ;  /* 0x009896800000895d */ /* 0x008fea0003900000 */
[----:B------:R-:W3:Y:S02]  /*a730*/  @!P0 SYNCS.PHASECHK.TRANS64 P0, [R0+URZ+0xb0], R2 ;  /* 0x0000b002000085a7 */ /* 0x000ee400080010ff */
[----:B---3--:R-:W-:Y:S05]  /*a740*/  @!P0 BRA `(.L_x_46) ;  /* 0xfffffffc00f08947 */ /* 0x008fea000383ffff */
[----:B------:R-:W-:Y:S05]  /*a750*/  BRA `(.L_x_127) ;  /* 0xffffff8000b47947 */ /* 0x000fea000383ffff */
.L_x_47:
[----:B------:R-:W-:-:S07]  /*a760*/  MOV R3, UR5 ;  /* 0x0000000500037c02 */ /* 0x000fce0008000f00 */
.L_x_128:
[----:B--2---:R2:W3:Y:S02]  /*a770*/  SYNCS.PHASECHK.TRANS64.TRYWAIT P0, [R3+URZ+0x60], R2 ;  /* 0x00006002030075a7 */ /* 0x0044e400080011ff */
[----:B---3--:R-:W-:Y:S05]  /*a780*/  @!P0 NANOSLEEP.SYNCS 0x989680 ;  /* 0x009896800000895d */ /* 0x008fea0003900000 */
[----:B------:R-:W3:Y:S02]  /*a790*/  @!P0 SYNCS.PHASECHK.TRANS64 P0, [R3+URZ+0x60], R2 ;  /* 0x00006002030085a7 */ /* 0x000ee400080010ff */
[----:B---3--:R-:W-:Y:S05]  /*a7a0*/  @!P0 BRA `(.L_x_128) ;  /* 0xfffffffc00f08947 */ /* 0x008fea000383ffff */
[----:B------:R-:W-:Y:S05]  /*a7b0*/  BRA `(.L_x_129) ;  /* 0xffffff8000c47947 */ /* 0x000fea000383ffff */
.L_x_48:
[----:B--2---:R2:W3:Y:S02]  /*a7c0*/  SYNCS.PHASECHK.TRANS64.TRYWAIT P1, [R0+URZ+0x50], R2 ;  /* 0x00005002000075a7 */ /* 0x0044e400080211ff */
[----:B---3--:R-:W-:Y:S05]  /*a7d0*/  @!P1 NANOSLEEP.SYNCS 0x989680 ;  /* 0x009896800000995d */ /* 0x008fea0003900000 */
[----:B------:R-:W3:Y:S02]  /*a7e0*/  @!P1 SYNCS.PHASECHK.TRANS64 P1, [R0+URZ+0x50], R2 ;  /* 0x00005002000095a7 */ /* 0x000ee400080210ff */
[----:B---3--:R-:W-:Y:S05]  /*a7f0*/  @!P1 BRA `(.L_x_48) ;  /* 0xfffffffc00f09947 */ /* 0x008fea000383ffff */
[----:B------:R-:W-:Y:S05]  /*a800*/  BRA `(.L_x_130) ;  /* 0xffffff8000f47947 */ /* 0x000fea000383ffff */
.L_x_51:
[----:B------:R-:W-:-:S07]  /*a810*/  MOV R2, UR5 ;  /* 0x0000000500027c02 */ /* 0x000fce0008000f00 */
.L_x_131:
[----:B--2---:R2:W3:Y:S02]  /*a820*/  SYNCS.PHASECHK.TRANS64.TRYWAIT P0, [R2+URZ+0x60], R0 ;  /* 0x00006000020075a7 */ /* 0x0044e400080011ff */
[----:B---3--:R-:W-:Y:S05]  /*a830*/  @!P0 NANOSLEEP.SYNCS 0x989680 ;  /* 0x009896800000895d */ /* 0x008fea0003900000 */
[----:B------:R-:W3:Y:S02]  /*a840*/  @!P0 SYNCS.PHASECHK.TRANS64 P0, [R2+URZ+0x60], R0 ;  /* 0x00006000020085a7 */ /* 0x000ee400080010ff */
[----:B---3--:R-:W-:Y:S05]  /*a850*/  @!P0 BRA `(.L_x_131) ;  /* 0xfffffffc00f08947 */ /* 0x008fea000383ffff */
[----:B------:R-:W-:Y:S05]  /*a860*/  BRA `(.L_x_50) ;  /* 0xffffff8400487947 */ /* 0x000fea000383ffff */
.L_x_58:
[----:B-1----:R1:W2:Y:S02]  /*a870*/  SYNCS.PHASECHK.TRANS64.TRYWAIT P1, [R3+URZ+0x50], R4 ;  /* 0x00005004030075a7 */ /* 0x0022a400080211ff */
[----:B--2---:R-:W-:Y:S05]  /*a880*/  @!P1 NANOSLEEP.SYNCS 0x989680 ;  /* 0x009896800000995d */ /* 0x004fea0003900000 */
[----:B------:R-:W2:Y:S02]  /*a890*/  @!P1 SYNCS.PHASECHK.TRANS64 P1, [R3+URZ+0x50], R4 ;  /* 0x00005004030095a7 */ /* 0x000ea400080210ff */
[----:B--2---:R-:W-:Y:S05]  /*a8a0*/  @!P1 BRA `(.L_x_58) ;  /* 0xfffffffc00f09947 */ /* 0x004fea000383ffff */
[----:B------:R-:W-:Y:S05]  /*a8b0*/  BRA `(.L_x_132) ;  /* 0xffffff8800e07947 */ /* 0x000fea000383ffff */
.L_x_59:
[----:B------:R-:W-:-:S07]  /*a8c0*/  MOV R4, UR15 ;  /* 0x0000000f00047c02 */ /* 0x000fce0008000f00 */
.L_x_133:
[----:B-1----:R1:W2:Y:S02]  /*a8d0*/  SYNCS.PHASECHK.TRANS64.TRYWAIT P0, [R4+URZ+0x90], R3 ;  /* 0x00009003040075a7 */ /* 0x0022a400080011ff */
[----:B--2---:R-:W-:Y:S05]  /*a8e0*/  @!P0 NANOSLEEP.SYNCS 0x989680 ;  /* 0x009896800000895d */ /* 0x004fea0003900000 */
[----:B------:R-:W2:Y:S02]  /*a8f0*/  @!P0 SYNCS.PHASECHK.TRANS64 P0, [R4+URZ+0x90], R3 ;  /* 0x00009003040085a7 */ /* 0x000ea400080010ff */
[----:B--2---:R-:W-:Y:S05]  /*a900*/  @!P0 BRA `(.L_x_133) ;  /* 0xfffffffc00f08947 */ /* 0x004fea000383ffff */
[----:B------:R-:W-:Y:S05]  /*a910*/  BRA `(.L_x_134) ;  /* 0xffffff8c00287947 */ /* 0x000fea000383ffff */
.L_x_62:
[----:B------:R-:W-:Y:S07]  /*a920*/  MOV R3, UR22 ;  /* 0x0000001600037c02 */ /* 0x000fee0008000f00 */
.L_x_135:
[----:B-1----:R1:W2:Y:S02]  /*a930*/  SYNCS.PHASECHK.TRANS64.TRYWAIT P0, [R3+URZ], R2 ;  /* 0x00000002030075a7 */ /* 0x0022a400080011ff */
[----:B--2---:R-:W-:Y:S05]  /*a940*/  @!P0 NANOSLEEP.SYNCS 0x989680 ;  /* 0x009896800000895d */ /* 0x004fea0003900000 */
[----:B------:R-:W2:Y:S02]  /*a950*/  @!P0 SYNCS.PHASECHK.TRANS64 P0, [R3+URZ], R2 ;  /* 0x00000002030085a7 */ /* 0x000ea400080010ff */
[----:B--2---:R-:W-:Y:S05]  /*a960*/  @!P0 BRA `(.L_x_135) ;  /* 0xfffffffc00f08947 */ /* 0x004fea000383ffff */
[----:B------:R-:W-:Y:S05]  /*a970*/  BRA `(.L_x_61) ;  /* 0xffffff8c00447947 */ /* 0x000fea000383ffff */
.L_x_65:
[----:B------:R-:W-:-:S07]  /*a980*/  MOV R2, UR5 ;  /* 0x0000000500027c02 */ /* 0x000fce0008000f00 */
.L_x_136:
[----:B--2---:R2:W3:Y:S02]  /*a990*/  SYNCS.PHASECHK.TRANS64.TRYWAIT P0, [R2+URZ], R0 ;  /* 0x00000000020075a7 */ /* 0x0044e400080011ff */
[----:B---3--:R-:W-:Y:S05]  /*a9a0*/  @!P0 NANOSLEEP.SYNCS 0x989680 ;  /* 0x009896800000895d */ /* 0x008fea0003900000 */
[----:B------:R-:W3:Y:S02]  /*a9b0*/  @!P0 SYNCS.PHASECHK.TRANS64 P0, [R2+URZ], R0 ;  /* 0x00000000020085a7 */ /* 0x000ee400080010ff */
[----:B---3--:R-:W-:Y:S05]  /*a9c0*/  @!P0 BRA `(.L_x_136) ;  /* 0xfffffffc00f08947 */ /* 0x008fea000383ffff */
[----:B------:R-:W-:Y:S05]  /*a9d0*/  BRA `(.L_x_137) ;  /* 0xffffff9000747947 */ /* 0x000fea000383ffff */
.L_x_66:
[----:B------:R-:W-:-:S07]  /*a9e0*/  MOV R3, UR5 ;  /* 0x0000000500037c02 */ /* 0x000fce0008000f00 */
.L_x_138:
[----:B--2---:R2:W3:Y:S02]  /*a9f0*/  SYNCS.PHASECHK.TRANS64.TRYWAIT P0, [R3+URZ], R2 ;  /* 0x00000002030075a7 */ /* 0x0044e400080011ff */
[----:B---3--:R-:W-:Y:S05]  /*aa00*/  @!P0 NANOSLEEP.SYNCS 0x989680 ;  /* 0x009896800000895d */ /* 0x008fea0003900000 */
[----:B------:R-:W3:Y:S02]  /*aa10*/  @!P0 SYNCS.PHASECHK.TRANS64 P0, [R3+URZ], R2 ;  /* 0x00000002030085a7 */ /* 0x000ee400080010ff */
[----:B---3--:R-:W-:Y:S05]  /*aa20*/  @!P0 BRA `(.L_x_138) ;  /* 0xfffffffc00f08947 */ /* 0x008fea000383ffff */
[----:B------:R-:W-:Y:S05]  /*aa30*/  BRA `(.L_x_139) ;  /* 0xffffff9000807947 */ /* 0x000fea000383ffff */
.L_x_67:
[----:B------:R-:W-:-:S07]  /*aa40*/  MOV R3, UR5 ;  /* 0x0000000500037c02 */ /* 0x000fce0008000f00 */
.L_x_140:
[----:B--2---:R2:W3:Y:S02]  /*aa50*/  SYNCS.PHASECHK.TRANS64.TRYWAIT P0, [R3+URZ], R2 ;  /* 0x00000002030075a7 */ /* 0x0044e400080011ff */
[----:B---3--:R-:W-:Y:S05]  /*aa60*/  @!P0 NANOSLEEP.SYNCS 0x989680 ;  /* 0x009896800000895d */ /* 0x008fea0003900000 */
[----:B------:R-:W3:Y:S02]  /*aa70*/  @!P0 SYNCS.PHASECHK.TRANS64 P0, [R3+URZ], R2 ;  /* 0x00000002030085a7 */ /* 0x000ee400080010ff */
[----:B---3--:R-:W-:Y:S05]  /*aa80*/  @!P0 BRA `(.L_x_140) ;  /* 0xfffffffc00f08947 */ /* 0x008fea000383ffff */
[----:B------:R-:W-:Y:S05]  /*aa90*/  BRA `(.L_x_141) ;  /* 0xffffff90008c7947 */ /* 0x000fea000383ffff */
.L_x_68:
[----:B--2---:R-:W-:-:S07]  /*aaa0*/  MOV R2, UR6 ;  /* 0x0000000600027c02 */ /* 0x004fce0008000f00 */
.L_x_142:
[----:B--2---:R2:W3:Y:S02]  /*aab0*/  SYNCS.PHASECHK.TRANS64.TRYWAIT P0, [R2+URZ], R0 ;  /* 0x00000000020075a7 */ /* 0x0044e400080011ff */
[----:B---3--:R-:W-:Y:S05]  /*aac0*/  @!P0 NANOSLEEP.SYNCS 0x989680 ;  /* 0x009896800000895d */ /* 0x008fea0003900000 */
[----:B------:R-:W3:Y:S02]  /*aad0*/  @!P0 SYNCS.PHASECHK.TRANS64 P0, [R2+URZ], R0 ;  /* 0x00000000020085a7 */ /* 0x000ee400080010ff */
[----:B---3--:R-:W-:Y:S05]  /*aae0*/  @!P0 BRA `(.L_x_142) ;  /* 0xfffffffc00f08947 */ /* 0x008fea000383ffff */
[----:B------:R-:W-:Y:S05]  /*aaf0*/  BRA `(.L_x_143) ;  /* 0xffffff9000987947 */ /* 0x000fea000383ffff */
.L_x_73:
[----:B--2---:R2:W4:Y:S02]  /*ab00*/  SYNCS.PHASECHK.TRANS64.TRYWAIT P0, [R2+URZ+0x50], R0 ;  /* 0x00005000020075a7 */ /* 0x00452400080011ff */
[----:B----4-:R-:W-:Y:S05]  /*ab10*/  @!P0 NANOSLEEP.SYNCS 0x989680 ;  /* 0x009896800000895d */ /* 0x010fea0003900000 */
[----:B------:R-:W4:Y:S02]  /*ab20*/  @!P0 SYNCS.PHASECHK.TRANS64 P0, [R2+URZ+0x50], R0 ;  /* 0x00005000020085a7 */ /* 0x000f2400080010ff */
[----:B----4-:R-:W-:Y:S05]  /*ab30*/  @!P0 BRA `(.L_x_73) ;  /* 0xfffffffc00f08947 */ /* 0x010fea000383ffff */
[----:B------:R-:W-:Y:S05]  /*ab40*/  BRA `(.L_x_144) ;  /* 0xffffff9400bc7947 */ /* 0x000fea000383ffff */
.L_x_76:
[----:B------:R-:W-:Y:S07]  /*ab50*/  MOV R2, UR6 ;  /* 0x0000000600027c02 */ /* 0x000fee0008000f00 */
.L_x_145:
[----:B-1----:R1:W2:Y:S02]  /*ab60*/  SYNCS.PHASECHK.TRANS64.TRYWAIT P1, [R2+URZ+0x48], R0 ;  /* 0x00004800020075a7 */ /* 0x0022a400080211ff */
[----:B--2---:R-:W-:Y:S05]  /*ab70*/  @!P1 NANOSLEEP.SYNCS 0x989680 ;  /* 0x009896800000995d */ /* 0x004fea0003900000 */
[----:B------:R-:W2:Y:S02]  /*ab80*/  @!P1 SYNCS.PHASECHK.TRANS64 P1, [R2+URZ+0x48], R0 ;  /* 0x00004800020095a7 */ /* 0x000ea400080210ff */
[----:B--2---:R-:W-:Y:S05]  /*ab90*/  @!P1 BRA `(.L_x_145) ;  /* 0xfffffffc00f09947 */ /* 0x004fea000383ffff */
[----:B------:R-:W-:Y:S05]  /*aba0*/  BRA `(.L_x_75) ;  /* 0xffffff9c002c7947 */ /* 0x000fea000383ffff */
.L_x_79:
[----:B------:R-:W-:Y:S07]  /*abb0*/  MOV R3, UR5 ;  /* 0x0000000500037c02 */ /* 0x000fee0008000f00 */
.L_x_146:
[----:B-1----:R1:W2:Y:S02]  /*abc0*/  SYNCS.PHASECHK.TRANS64.TRYWAIT P2, [R3+URZ+0x30], R2 ;  /* 0x00003002030075a7 */ /* 0x0022a400080411ff */
[----:B--2---:R-:W-:Y:S05]  /*abd0*/  @!P2 NANOSLEEP.SYNCS 0x989680 ;  /* 0x009896800000a95d */ /* 0x004fea0003900000 */
[----:B------:R-:W2:Y:S02]  /*abe0*/  @!P2 SYNCS.PHASECHK.TRANS64 P2, [R3+URZ+0x30], R2 ;  /* 0x000030020300a5a7 */ /* 0x000ea400080410ff */
[----:B--2---:R-:W-:Y:S05]  /*abf0*/  @!P2 BRA `(.L_x_146) ;  /* 0xfffffffc00f0a947 */ /* 0x004fea000383ffff */
[----:B------:R-:W-:Y:S05]  /*ac00*/  BRA `(.L_x_147) ;  /* 0xffffff9c00847947 */ /* 0x000fea000383ffff */
.L_x_81:
[----:B------:R-:W-:-:S07]  /*ac10*/  MOV R2, UR4 ;  /* 0x0000000400027c02 */ /* 0x000fce0008000f00 */
.L_x_148:
[----:B-1----:R1:W4:Y:S02]  /*ac20*/  SYNCS.PHASECHK.TRANS64.TRYWAIT P0, [R2+URZ], R0 ;  /* 0x00000000020075a7 */ /* 0x00232400080011ff */
[----:B----4-:R-:W-:Y:S05]  /*ac30*/  @!P0 NANOSLEEP.SYNCS 0x989680 ;  /* 0x009896800000895d */ /* 0x010fea0003900000 */
[----:B------:R-:W4:Y:S02]  /*ac40*/  @!P0 SYNCS.PHASECHK.TRANS64 P0, [R2+URZ], R0 ;  /* 0x00000000020085a7 */ /* 0x000f2400080010ff */
[----:B----4-:R-:W-:Y:S05]  /*ac50*/  @!P0 BRA `(.L_x_148) ;  /* 0xfffffffc00f08947 */ /* 0x010fea000383ffff */
[----:B------:R-:W-:Y:S05]  /*ac60*/  BRA `(.L_x_149) ;  /* 0xffffffa000fc7947 */ /* 0x000fea000383ffff */
.L_x_83:
[----:B------:R-:W-:Y:S07]  /*ac70*/  MOV R2, UR5 ;  /* 0x0000000500027c02 */ /* 0x000fee0008000f00 */
.L_x_150:
[----:B-1----:R1:W2:Y:S02]  /*ac80*/  SYNCS.PHASECHK.TRANS64.TRYWAIT P0, [R2+URZ+0x50], R0 ;  /* 0x00005000020075a7 */ /* 0x0022a400080011ff */
[----:B--2---:R-:W-:Y:S05]  /*ac90*/  @!P0 NANOSLEEP.SYNCS 0x989680 ;  /* 0x009896800000895d */ /* 0x004fea0003900000 */
[----:B------:R-:W2:Y:S02]  /*aca0*/  @!P0 SYNCS.PHASECHK.TRANS64 P0, [R2+URZ+0x50], R0 ;  /* 0x00005000020085a7 */ /* 0x000ea400080010ff */
[----:B--2---:R-:W-:Y:S05]  /*acb0*/  @!P0 BRA `(.L_x_150) ;  /* 0xfffffffc00f08947 */ /* 0x004fea000383ffff */
[----:B------:R-:W-:Y:S05]  /*acc0*/  BRA `(.L_x_151) ;  /* 0xffffffa400b47947 */ /* 0x000fea000383ffff */
.L_x_93:
[----:B-1----:R1:W2:Y:S02]  /*acd0*/  SYNCS.PHASECHK.TRANS64.TRYWAIT P1, [R8+URZ+0x20], R0 ;  /* 0x00002000080075a7 */ /* 0x0022a400080211ff */
[----:B--2---:R-:W-:Y:S05]  /*ace0*/  @!P1 NANOSLEEP.SYNCS 0x989680 ;  /* 0x009896800000995d */ /* 0x004fea0003900000 */
[----:B------:R-:W2:Y:S02]  /*acf0*/  @!P1 SYNCS.PHASECHK.TRANS64 P1, [R8+URZ+0x20], R0 ;  /* 0x00002000080095a7 */ /* 0x000ea400080210ff */
[----:B--2---:R-:W-:Y:S05]  /*ad00*/  @!P1 BRA `(.L_x_93) ;  /* 0xfffffffc00f09947 */ /* 0x004fea000383ffff */
[----:B------:R-:W-:Y:S05]  /*ad10*/  BRA `(.L_x_92) ;  /* 0xffffffb400bc7947 */ /* 0x000fea000383ffff */
.L_x_95:
[----:B----4-:R4:W1:Y:S02]  /*ad20*/  SYNCS.PHASECHK.TRANS64.TRYWAIT P0, [R18+URZ+0x70], R7 ;  /* 0x00007007120075a7 */ /* 0x01086400080011ff */
[----:B-1----:R-:W-:Y:S05]  /*ad30*/  @!P0 NANOSLEEP.SYNCS 0x989680 ;  /* 0x009896800000895d */ /* 0x002fea0003900000 */
[----:B------:R-:W1:Y:S02]  /*ad40*/  @!P0 SYNCS.PHASECHK.TRANS64 P0, [R18+URZ+0x70], R7 ;  /* 0x00007007120085a7 */ /* 0x000e6400080010ff */
[----:B-1----:R-:W-:Y:S05]  /*ad50*/  @!P0 BRA `(.L_x_95) ;  /* 0xfffffffc00f08947 */ /* 0x002fea000383ffff */
[----:B------:R-:W-:Y:S05]  /*ad60*/  BRA `(.L_x_94) ;  /* 0xffffffb8007c7947 */ /* 0x000fea000383ffff */
        .weak           $__internal_0_$__cuda_sm10x_tcgen05_guardrail_trap_col_being_dealloced_not_returned_by_alloc
        .type           $__internal_0_$__cuda_sm10x_tcgen05_guardrail_trap_col_being_dealloced_not_returned_by_alloc,@function
        .size           $__internal_0_$__cuda_sm10x_tcgen05_guardrail_trap_col_being_dealloced_not_returned_by_alloc,($__internal_1_$__cuda_sm10x_tcgen05_guardrail_trap_phase_invalid_during_alloc - $__internal_0_$__cuda_sm10x_tcgen05_guardrail_trap_col_being_dealloced_not_returned_by_alloc)
$__internal_0_$__cuda_sm10x_tcgen05_guardrail_trap_col_being_dealloced_not_returned_by_alloc:
[----:B------:R-:W-:Y:S05]  /*ad70*/  BPT.TRAP 0x1 ;  /* 0x000000040000795c */ /* 0x000fea0000300000 */
[----:B------:R-:W-:-:S04]  /*ad80*/  HFMA2 R3, -RZ, RZ, 0, 0 ;  /* 0x00000000ff037431 */ /* 0x000fc800000001ff */
[----:B------:R-:W-:Y:S05]  /*ad90*/  RET.REL.NODEC R2 `(_ZN7cutlass13device_kernelINS_4gemm6kernel13GemmUniversalIN4cute5tupleIJiiiiEEENS1_10collective13CollectiveMmaINS1_35MainloopSm100TmaUmmaWarpSpecializedILi2ELi2ELi4ENS5_IJNS4_1CILi2EEENSA_ILi1EEESC_EEEEENS5_IJNSA_ILi64EEENSA_ILi240EEENSA_ILi128EEEEEENS_6half_tENS5_IJlSC_lEEESJ_SK_NS4_8TiledMMAINS4_8MMA_AtomIJNS4_20SM100_MMA_F16BF16_SSISJ_SJ_fLi64ELi240ELNS4_4UMMA5MajorE0ELSP_0ELNSO_7ScaleInE0ELSQ_0EEEEEENS4_6LayoutINS5_IJSC_SC_SC_EEENS5_IJNSA_ILi0EEESV_SV_EEEEENS5_IJNS4_10UnderscoreESY_SY_EEEEENS4_13SM90_TMA_LOADENS4_14ComposedLayoutINS4_7SwizzleILi3ELi4ELi3EEENS4_18smem_ptr_flag_bitsILi16EEENST_INS5_IJNSA_ILi8EEESF_EEENS5_IJSF_SC_EEEEEEEvNS4_8identityENS4_23SM90_TMA_LOAD_MULTICASTES1B_vS1C_EENS_8epilogue10collective18CollectiveEpilogueINS1F_23Sm100TmaWarpSpecializedILi2ELi1ELi120ELb1ELb0EEEJSI_NS5_IJNST_ISF_SC_EENST_ISG_SC_EEEEESJ_SK_SJ_SK_NS1F_6fusion15FusionCallbacksIS1J_NS1N_17LinearCombinationISJ_fSJ_fLNS_15FloatRoundStyleE2EEESI_S1M_JEEENS4_5SM1004TMEM4LOAD26SM100_TMEM_LOAD_16dp256b2xES11_NS12_INS13_ILi1ELi4ELi3EEES16_NST_INS5_IJS17_NSA_ILi16EEEEEENS5_IJS1Y_SC_EEEEEEENS4_17SM75_U32x4_LDSM_NENS4_14SM90_TMA_STOREES22_NS4_17SM90_U32x4_STSM_NENS4_39AutoVectorizingCopyWithAssumedAlignmentILi128EEEEEEvvEEEEvNT_6ParamsE) ;  /* 0xffffff5002987950 */ /* 0x000fea0003c3ffff */
        .weak           $__internal_1_$__cuda_sm10x_tcgen05_guardrail_trap_phase_invalid_during_alloc
        .type           $__internal_1_$__cuda_sm10x_tcgen05_guardrail_trap_phase_invalid_during_alloc,@function
        .size           $__internal_1_$__cuda_sm10x_tcgen05_guardrail_trap_phase_invalid_during_alloc,($__internal_2_$__cuda_sm10x_tcgen05_guardrail_trap_unallocated_columns_being_dealloced - $__internal_1_$__cuda_sm10x_tcgen05_guardrail_trap_phase_invalid_during_alloc)
$__internal_1_$__cuda_sm10x_tcgen05_guardrail_trap_phase_invalid_during_alloc:
[----:B------:R-:W-:Y:S05]  /*ada0*/  BPT.TRAP 0x1 ;  /* 0x000000040000795c */ /* 0x000fea0000300000 */
[----:B------:R-:W-:-:S04]  /*adb0*/  MOV R3, 0x0 ;  /* 0x0000000000037802 */ /* 0x000fc80000000f00 */
[----:B------:R-:W-:Y:S05]  /*adc0*/  RET.REL.NODEC R2 `(_ZN7cutlass13device_kernelINS_4gemm6kernel13GemmUniversalIN4cute5tupleIJiiiiEEENS1_10collective13CollectiveMmaINS1_35MainloopSm100TmaUmmaWarpSpecializedILi2ELi2ELi4ENS5_IJNS4_1CILi2EEENSA_ILi1EEESC_EEEEENS5_IJNSA_ILi64EEENSA_ILi240EEENSA_ILi128EEEEEENS_6half_tENS5_IJlSC_lEEESJ_SK_NS4_8TiledMMAINS4_8MMA_AtomIJNS4_20SM100_MMA_F16BF16_SSISJ_SJ_fLi64ELi240ELNS4_4UMMA5MajorE0ELSP_0ELNSO_7ScaleInE0ELSQ_0EEEEEENS4_6LayoutINS5_IJSC_SC_SC_EEENS5_IJNSA_ILi0EEESV_SV_EEEEENS5_IJNS4_10UnderscoreESY_SY_EEEEENS4_13SM90_TMA_LOADENS4_14ComposedLayoutINS4_7SwizzleILi3ELi4ELi3EEENS4_18smem_ptr_flag_bitsILi16EEENST_INS5_IJNSA_ILi8EEESF_EEENS5_IJSF_SC_EEEEEEEvNS4_8identityENS4_23SM90_TMA_LOAD_MULTICASTES1B_vS1C_EENS_8epilogue10collective18CollectiveEpilogueINS1F_23Sm100TmaWarpSpecializedILi2ELi1ELi120ELb1ELb0EEEJSI_NS5_IJNST_ISF_SC_EENST_ISG_SC_EEEEESJ_SK_SJ_SK_NS1F_6fusion15FusionCallbacksIS1J_NS1N_17LinearCombinationISJ_fSJ_fLNS_15FloatRoundStyleE2EEESI_S1M_JEEENS4_5SM1004TMEM4LOAD26SM100_TMEM_LOAD_16dp256b2xES11_NS12_INS13_ILi1ELi4ELi3EEES16_NST_INS5_IJS17_NSA_ILi16EEEEEENS5_IJS1Y_SC_EEEEEEENS4_17SM75_U32x4_LDSM_NENS4_14SM90_TMA_STOREES22_NS4_17SM90_U32x4_STSM_NENS4_39AutoVectorizingCopyWithAssumedAlignmentILi128EEEEEEvvEEEEvNT_6ParamsE) ;  /* 0xffffff50028c7950 */ /* 0x000fea0003c3ffff */
        .weak           $__internal_2_$__cuda_sm10x_tcgen05_guardrail_trap_unallocated_columns_being_dealloced
        .type           $__internal_2_$__cuda_sm10x_tcgen05_guardrail_trap_unallocated_columns_being_dealloced,@function
        .size           $__internal_2_$__cuda_sm10x_tcgen05_guardrail_trap_unallocated_columns_being_dealloced,(.L_x_153 - $__internal_2_$__cuda_sm10x_tcgen05_guardrail_trap_unallocated_columns_being_dealloced)
$__internal_2_$__cuda_sm10x_tcgen05_guardrail_trap_unallocated_columns_being_dealloced:
[----:B------:R-:W-:Y:S05]  /*add0*/  BPT.TRAP 0x1 ;  /* 0x000000040000795c */ /* 0x000fea0000300000 */
[----:B------:R-:W-:-:S04]  /*ade0*/  HFMA2 R3, -RZ, RZ, 0, 0 ;  /* 0x00000000ff037431 */ /* 0x000fc800000001ff */
[----:B------:R-:W-:Y:S05]  /*adf0*/  RET.REL.NODEC R2 `(_ZN7cutlass13device_kernelINS_4gemm6kernel13GemmUniversalIN4cute5tupleIJiiiiEEENS1_10collective13CollectiveMmaINS1_35MainloopSm100TmaUmmaWarpSpecializedILi2ELi2ELi4ENS5_IJNS4_1CILi2EEENSA_ILi1EEESC_EEEEENS5_IJNSA_ILi64EEENSA_ILi240EEENSA_ILi128EEEEEENS_6half_tENS5_IJlSC_lEEESJ_SK_NS4_8TiledMMAINS4_8MMA_AtomIJNS4_20SM100_MMA_F16BF16_SSISJ_SJ_fLi64ELi240ELNS4_4UMMA5MajorE0ELSP_0ELNSO_7ScaleInE0ELSQ_0EEEEEENS4_6LayoutINS5_IJSC_SC_SC_EEENS5_IJNSA_ILi0EEESV_SV_EEEEENS5_IJNS4_10UnderscoreESY_SY_EEEEENS4_13SM90_TMA_LOADENS4_14ComposedLayoutINS4_7SwizzleILi3ELi4ELi3EEENS4_18smem_ptr_flag_bitsILi16EEENST_INS5_IJNSA_ILi8EEESF_EEENS5_IJSF_SC_EEEEEEEvNS4_8identityENS4_23SM90_TMA_LOAD_MULTICASTES1B_vS1C_EENS_8epilogue10collective18CollectiveEpilogueINS1F_23Sm100TmaWarpSpecializedILi2ELi1ELi120ELb1ELb0EEEJSI_NS5_IJNST_ISF_SC_EENST_ISG_SC_EEEEESJ_SK_SJ_SK_NS1F_6fusion15FusionCallbacksIS1J_NS1N_17LinearCombinationISJ_fSJ_fLNS_15FloatRoundStyleE2EEESI_S1M_JEEENS4_5SM1004TMEM4LOAD26SM100_TMEM_LOAD_16dp256b2xES11_NS12_INS13_ILi1ELi4ELi3EEES16_NST_INS5_IJS17_NSA_ILi16EEEEEENS5_IJS1Y_SC_EEEEEEENS4_17SM75_U32x4_LDSM_NENS4_14SM90_TMA_STOREES22_NS4_17SM90_U32x4_STSM_NENS4_39AutoVectorizingCopyWithAssumedAlignmentILi128EEEEEEvvEEEEvNT_6ParamsE) ;  /* 0xffffff5002807950 */ /* 0x000fea0003c3ffff */
.L_x_152:
[----:B------:R-:W-:-:S00]  /*ae00*/  BRA `(.L_x_152) ;  /* 0xfffffffc00fc7947 */ /* 0x000fc0000383ffff */
[----:B------:R-:W-:-:S00]  /*ae10*/  NOP ;  /* 0x0000000000007918 */ /* 0x000fc00000000000 */
        /* <DEDUP_REMOVED lines=14> */
.L_x_153:


//--------------------- .nv.global.init           --------------------------
	.section	.nv.global.init,"aw",@progbits
.nv.global.init:
	.type		$str$27,@object
	.size		$str$27,($str$28 - $str$27)
$str$27:
        /*0000*/ 	.byte	0x28, 0x61, 0x64, 0x64, 0x72, 0x65, 0x73, 0x73, 0x20, 0x26, 0x20, 0x6d, 0x61, 0x73, 0x6b, 0x29
        /*0010*/ 	.byte	0x20, 0x3d, 0x3d, 0x20, 0x30, 0x00
	.type		$str$28,@object
	.size		$str$28,($str$26 - $str$28)
$str$28:
        /*0016*/ 	.byte	0x2f, 0x74, 0x6d, 0x70, 0x2f, 0x63, 0x75, 0x74, 0x6c, 0x61, 0x73, 0x73, 0x5f, 0x73, 0x77, 0x65
        /*0026*/ 	.byte	0x65, 0x70, 0x5f, 0x73, 0x72, 0x63, 0x2f, 0x69, 0x6e, 0x63, 0x6c, 0x75, 0x64, 0x65, 0x2f, 0x63
        /*0036*/ 	.byte	0x75, 0x74, 0x65, 0x2f, 0x70, 0x6f, 0x69, 0x6e, 0x74, 0x65, 0x72, 0x5f, 0x66, 0x6c, 0x61, 0x67
        /*0046*/ 	.byte	0x67, 0x65, 0x64, 0x2e, 0x68, 0x70, 0x70, 0x00
	.type		$str$26,@object
	.size		$str$26,($str$25 - $str$26)
$str$26:
        /*004e*/ 	.byte	0x2f, 0x74, 0x6d, 0x70, 0x2f, 0x63, 0x75, 0x74, 0x6c, 0x61, 0x73, 0x73, 0x5f, 0x73, 0x77, 0x65
        /*005e*/ 	.byte	0x65, 0x70, 0x5f, 0x73, 0x72, 0x63, 0x2f, 0x69, 0x6e, 0x63, 0x6c, 0x75, 0x64, 0x65, 0x2f, 0x63
        /*006e*/ 	.byte	0x75, 0x74, 0x65, 0x2f, 0x61, 0x74, 0x6f, 0x6d, 0x2f, 0x63, 0x6f, 0x70, 0x79, 0x5f, 0x74, 0x72
        /*007e*/ 	.byte	0x61, 0x69, 0x74, 0x73, 0x5f, 0x73, 0x6d, 0x31, 0x30, 0x30, 0x2e, 0x68, 0x70, 0x70, 0x00
	.type		$str$25,@object
	.size		$str$25,(__unnamed_1 - $str$25)
$str$25:
        /*008d*/ 	.byte	0x28, 0x28, 0x75, 0x69, 0x6e, 0x74, 0x33, 0x32, 0x5f, 0x74, 0x28, 0x74, 0x68, 0x72, 0x65, 0x61
        /*009d*/ 	.byte	0x64, 0x49, 0x64, 0x78, 0x2e, 0x78, 0x29, 0x20, 0x2f, 0x20, 0x33, 0x32, 0x29, 0x20, 0x25, 0x20
        /*00ad*/ 	.byte	0x34, 0x29, 0x20, 0x3d, 0x3d, 0x20, 0x28, 0x28, 0x28, 0x74, 0x6d, 0x65, 0x6d, 0x5f, 0x61, 0x64
        /*00bd*/ 	.byte	0x64, 0x72, 0x20, 0x3e, 0x3e, 0x20, 0x31, 0x36, 0x29, 0x20, 0x2f, 0x20, 0x33, 0x32, 0x29, 0x20
        /*00cd*/ 	.byte	0x25, 0x20, 0x34, 0x29, 0x00
	.type		__unnamed_1,@object
	.size		__unnamed_1,(__unnamed_2 - __unnamed_1)
__unnamed_1:
        /*00d2*/ 	.byte	0x61, 0x75, 0x74, 0x6f, 0x20, 0x63, 0x75, 0x74, 0x65, 0x3a, 0x3a, 0x61, 0x73, 0x5f, 0x70, 0x6f
        /* <DEDUP_REMOVED lines=24> */
        /*0262*/ 	.byte	0x35, 0x33, 0x36, 0x30, 0x3e, 0x3e, 0x3e, 0x3e, 0x5d, 0x00
	.type		__unnamed_2,@object
	.size		__unnamed_2,(.L_2 - __unnamed_2)
__unnamed_2:
        /* <DEDUP_REMOVED lines=42> */
        /*050c*/ 	.byte	0x3e, 0x5d, 0x00
.L_2:


//--------------------- .nv.shared._ZN7cutlass13device_kernelINS_4gemm6kernel13GemmUniversalIN4cute5tupleIJiiiiEEENS1_10collective13CollectiveMmaINS1_35MainloopSm100TmaUmmaWarpSpecializedILi2ELi2ELi4ENS5_IJNS4_1CILi2EEENSA_ILi1EEESC_EEEEENS5_IJNSA_ILi64EEENSA_ILi240EEENSA_ILi128EEEEEENS_6half_tENS5_IJlSC_lEEESJ_SK_NS4_8TiledMMAINS4_8MMA_AtomIJNS4_20SM100_MMA_F16BF16_SSISJ_SJ_fLi64ELi240ELNS4_4UMMA5MajorE0ELSP_0ELNSO_7ScaleInE0ELSQ_0EEEEEENS4_6LayoutINS5_IJSC_SC_SC_EEENS5_IJNSA_ILi0EEESV_SV_EEEEENS5_IJNS4_10UnderscoreESY_SY_EEEEENS4_13SM90_TMA_LOADENS4_14ComposedLayoutINS4_7SwizzleILi3ELi4ELi3EEENS4_18smem_ptr_flag_bitsILi16EEENST_INS5_IJNSA_ILi8EEESF_EEENS5_IJSF_SC_EEEEEEEvNS4_8identityENS4_23SM90_TMA_LOAD_MULTICASTES1B_vS1C_EENS_8epilogue10collective18CollectiveEpilogueINS1F_23Sm100TmaWarpSpecializedILi2ELi1ELi120ELb1ELb0EEEJSI_NS5_IJNST_ISF_SC_EENST_ISG_SC_EEEEESJ_SK_SJ_SK_NS1F_6fusion15FusionCallbacksIS1J_NS1N_17LinearCombinationISJ_fSJ_fLNS_15FloatRoundStyleE2EEESI_S1M_JEEENS4_5SM1004TMEM4LOAD26SM100_TMEM_LOAD_16dp256b2xES11_NS12_INS13_ILi1ELi4ELi3EEES16_NST_INS5_IJS17_NSA_ILi16EEEEEENS5_IJS1Y_SC_EEEEEEENS4_17SM75_U32x4_LDSM_NENS4_14SM90_TMA_STOREES22_NS4_17SM90_U32x4_STSM_NENS4_39AutoVectorizingCopyWithAssumedAlignmentILi128EEEEEEvvEEEEvNT_6ParamsE --------------------------
	.section	.nv.shared._ZN7cutlass13device_kernelINS_4gemm6kernel13GemmUniversalIN4cute5tupleIJiiiiEEENS1_10collective13CollectiveMmaINS1_35MainloopSm100TmaUmmaWarpSpecializedILi2ELi2ELi4ENS5_IJNS4_1CILi2EEENSA_ILi1EEESC_EEEEENS5_IJNSA_ILi64EEENSA_ILi240EEENSA_ILi128EEEEEENS_6half_tENS5_IJlSC_lEEESJ_SK_NS4_8TiledMMAINS4_8MMA_AtomIJNS4_20SM100_MMA_F16BF16_SSISJ_SJ_fLi64ELi240ELNS4_4UMMA5MajorE0ELSP_0ELNSO_7ScaleInE0ELSQ_0EEEEEENS4_6LayoutINS5_IJSC_SC_SC_EEENS5_IJNSA_ILi0EEESV_SV_EEEEENS5_IJNS4_10UnderscoreESY_SY_EEEEENS4_13SM90_TMA_LOADENS4_14ComposedLayoutINS4_7SwizzleILi3ELi4ELi3EEENS4_18smem_ptr_flag_bitsILi16EEENST_INS5_IJNSA_ILi8EEESF_EEENS5_IJSF_SC_EEEEEEEvNS4_8identityENS4_23SM90_TMA_LOAD_MULTICASTES1B_vS1C_EENS_8epilogue10collective18CollectiveEpilogueINS1F_23Sm100TmaWarpSpecializedILi2ELi1ELi120ELb1ELb0EEEJSI_NS5_IJNST_ISF_SC_EENST_ISG_SC_EEEEESJ_SK_SJ_SK_NS1F_6fusion15FusionCallbacksIS1J_NS1N_17LinearCombinationISJ_fSJ_fLNS_15FloatRoundStyleE2EEESI_S1M_JEEENS4_5SM1004TMEM4LOAD26SM100_TMEM_LOAD_16dp256b2xES11_NS12_INS13_ILi1ELi4ELi3EEES16_NST_INS5_IJS17_NSA_ILi16EEEEEENS5_IJS1Y_SC_EEEEEEENS4_17SM75_U32x4_LDSM_NENS4_14SM90_TMA_STOREES22_NS4_17SM90_U32x4_STSM_NENS4_39AutoVectorizingCopyWithAssumedAlignmentILi128EEEEEEvvEEEEvNT_6ParamsE,"aw",@nobits
	.sectionflags	@""
	.align	16
	.zero		1024


//--------------------- .nv.shared.reserved.0     --------------------------
	.section	.nv.shared.reserved.0,"aw",@nobits
	.weak		__nv_reservedSMEM_offset_0_alias
	.size		__nv_reservedSMEM_offset_0_alias, 0, 64
	.other		__nv_reservedSMEM_offset_0_alias,@"STO_CUDA_RESERVED_SHARED STV_DEFAULT"
__nv_reservedSMEM_offset_0_alias:
	.zero		0
.nv.shared.reserved.0:
	.zero		64
	.weak		__nv_reservedSMEM_tcgen05_partition
	.type		__nv_reservedSMEM_tcgen05_partition,@object
	.size		__nv_reservedSMEM_tcgen05_partition,(.L_0 - __nv_reservedSMEM_tcgen05_partition)
__nv_reservedSMEM_tcgen05_partition:
	.zero		32
.L_0:


//--------------------- .nv.global                --------------------------
	.section	.nv.global,"aw",@nobits
.nv.global:
	.type		_ZN40_INTERNAL_80de32bf_4_k_cu_9ef45b3b_136264cute1_E,@object
	.size		_ZN40_INTERNAL_80de32bf_4_k_cu_9ef45b3b_136264cute1_E,(_ZN40_INTERNAL_80de32bf_4_k_cu_9ef45b3b_136264cuda3std3__45__cpo6cbeginE - _ZN40_INTERNAL_80de32bf_4_k_cu_9ef45b3b_136264cute1_E)
_ZN40_INTERNAL_80de32bf_4_k_cu_9ef45b3b_136264cute1_E:
	.zero		1
	.type		_ZN40_INTERNAL_80de32bf_4_k_cu_9ef45b3b_136264cuda3std3__45__cpo6cbeginE,@object
	.size		_ZN40_INTERNAL_80de32bf_4_k_cu_9ef45b3b_136264cuda3std3__45__cpo6cbeginE,(_ZN40_INTERNAL_80de32bf_4_k_cu_9ef45b3b_136264cuda3std3__48in_placeE - _ZN40_INTERNAL_80de32bf_4_k_cu_9ef45b3b_136264cuda3std3__45__cpo6cbeginE)
_ZN40_INTERNAL_80de32bf_4_k_cu_9ef45b3b_136264cuda3std3__45__cpo6cbeginE:
	.zero		1
	.type		_ZN40_INTERNAL_80de32bf_4_k_cu_9ef45b3b_136264cuda3std3__48in_placeE,@object
	.size		_ZN40_INTERNAL_80de32bf_4_k_cu_9ef45b3b_136264cuda3std3__48in_placeE,(_ZN40_INTERNAL_80de32bf_4_k_cu_9ef45b3b_136264cuda3std6ranges3__45__cpo9iter_moveE - _ZN40_INTERNAL_80de32bf_4_k_cu_9ef45b3b_136264cuda3std3__48in_placeE)
_ZN40_INTERNAL_80de32bf_4_k_cu_9ef45b3b_136264cuda3std3__48in_placeE:
	.zero		1
	.type		_ZN40_INTERNAL_80de32bf_4_k_cu_9ef45b3b_136264cuda3std6ranges3__45__cpo9iter_moveE,@object
	.size		_ZN40_INTERNAL_80de32bf_4_k_cu_9ef45b3b_136264cuda3std6ranges3__45__cpo9iter_moveE,(_ZN40_INTERNAL_80de32bf_4_k_cu_9ef45b3b_136264cuda3std3__45__cpo5beginE - _ZN40_INTERNAL_80de32bf_4_k_cu_9ef45b3b_136264cuda3std6ranges3__45__cpo9iter_moveE)
_ZN40_INTERNAL_80de32bf_4_k_cu_9ef45b3b_136264cuda3std6ranges3__45__cpo9iter_moveE:
	.zero		1
	.type		_ZN40_INTERNAL_80de32bf_4_k_cu_9ef45b3b_136264cuda3std3__45__cpo5beginE,@object
	.size		_ZN40_INTERNAL_80de32bf_4_k_cu_9ef45b3b_136264cuda3std3__45__cpo5beginE,(_ZN40_INTERNAL_80de32bf_4_k_cu_9ef45b3b_136264cuda3std3__442_GLOBAL__N__80de32bf_4_k_cu_9ef45b3b_136266ignoreE - _ZN40_INTERNAL_80de32bf_4_k_cu_9ef45b3b_136264cuda3std3__45__cpo5beginE)
_ZN40_INTERNAL_80de32bf_4_k_cu_9ef45b3b_136264cuda3std3__45__cpo5beginE:
	.zero		1
	.type		_ZN40_INTERNAL_80de32bf_4_k_cu_9ef45b3b_136264cuda3std3__442_GLOBAL__N__80de32bf_4_k_cu_9ef45b3b_136266ignoreE,@object
	.size		_ZN40_INTERNAL_80de32bf_4_k_cu_9ef45b3b_136264cuda3std3__442_GLOBAL__N__80de32bf_4_k_cu_9ef45b3b_136266ignoreE,(_ZN40_INTERNAL_80de32bf_4_k_cu_9ef45b3b_136264cute7productE - _ZN40_INTERNAL_80de32bf_4_k_cu_9ef45b3b_136264cuda3std3__442_GLOBAL__N__80de32bf_4_k_cu_9ef45b3b_136266ignoreE)
_ZN40_INTERNAL_80de32bf_4_k_cu_9ef45b3b_136264cuda3std3__442_GLOBAL__N__80de32bf_4_k_cu_9ef45b3b_136266ignoreE:
	.zero		1
	.type		_ZN40_INTERNAL_80de32bf_4_k_cu_9ef45b3b_136264cute7productE,@object
	.size		_ZN40_INTERNAL_80de32bf_4_k_cu_9ef45b3b_136264cute7productE,(_ZN40_INTERNAL_80de32bf_4_k_cu_9ef45b3b_136264cuda3std3__45__cpo3endE - _ZN40_INTERNAL_80de32bf_4_k_cu_9ef45b3b_136264cute7productE)
_ZN40_INTERNAL_80de32bf_4_k_cu_9ef45b3b_136264cute7productE:
	.zero		1
	.type		_ZN40_INTERNAL_80de32bf_4_k_cu_9ef45b3b_136264cuda3std3__45__cpo3endE,@object
	.size		_ZN40_INTERNAL_80de32bf_4_k_cu_9ef45b3b_136264cuda3std3__45__cpo3endE,(_ZN40_INTERNAL_80de32bf_4_k_cu_9ef45b3b_136264cuda3std3__419piecewise_constructE - _ZN40_INTERNAL_80de32bf_4_k_cu_9ef45b3b_136264cuda3std3__45__cpo3endE)
_ZN40_INTERNAL_80de32bf_4_k_cu_9ef45b3b_136264cuda3std3__45__cpo3endE:
	.zero		1
	.type		_ZN40_INTERNAL_80de32bf_4_k_cu_9ef45b3b_136264cuda3std3__419piecewise_constructE,@object
	.size		_ZN40_INTERNAL_80de32bf_4_k_cu_9ef45b3b_136264cuda3std3__419piecewise_constructE,(_ZN40_INTERNAL_80de32bf_4_k_cu_9ef45b3b_136264cuda3std3__45__cpo4cendE - _ZN40_INTERNAL_80de32bf_4_k_cu_9ef45b3b_136264cuda3std3__419piecewise_constructE)
_ZN40_INTERNAL_80de32bf_4_k_cu_9ef45b3b_136264cuda3std3__419piecewise_constructE:
	.zero		1
	.type		_ZN40_INTERNAL_80de32bf_4_k_cu_9ef45b3b_136264cuda3std3__45__cpo4cendE,@object
	.size		_ZN40_INTERNAL_80de32bf_4_k_cu_9ef45b3b_136264cuda3std3__45__cpo4cendE,(_ZN40_INTERNAL_80de32bf_4_k_cu_9ef45b3b_136264cuda3std6ranges3__45__cpo4swapE - _ZN40_INTERNAL_80de32bf_4_k_cu_9ef45b3b_136264cuda3std3__45__cpo4cendE)
_ZN40_INTERNAL_80de32bf_4_k_cu_9ef45b3b_136264cuda3std3__45__cpo4cendE:
	.zero		1
	.type		_ZN40_INTERNAL_80de32bf_4_k_cu_9ef45b3b_136264cuda3std6ranges3__45__cpo4swapE,@object
	.size		_ZN40_INTERNAL_80de32bf_4_k_cu_9ef45b3b_136264cuda3std6ranges3__45__cpo4swapE,(.L_10 - _ZN40_INTERNAL_80de32bf_4_k_cu_9ef45b3b_136264cuda3std6ranges3__45__cpo4swapE)
_ZN40_INTERNAL_80de32bf_4_k_cu_9ef45b3b_136264cuda3std6ranges3__45__cpo4swapE:
	.zero		1
.L_10:


//--------------------- .nv.constant0._ZN7cutlass13device_kernelINS_4gemm6kernel13GemmUniversalIN4cute5tupleIJiiiiEEENS1_10collective13CollectiveMmaINS1_35MainloopSm100TmaUmmaWarpSpecializedILi2ELi2ELi4ENS5_IJNS4_1CILi2EEENSA_ILi1EEESC_EEEEENS5_IJNSA_ILi64EEENSA_ILi240EEENSA_ILi128EEEEEENS_6half_tENS5_IJlSC_lEEESJ_SK_NS4_8TiledMMAINS4_8MMA_AtomIJNS4_20SM100_MMA_F16BF16_SSISJ_SJ_fLi64ELi240ELNS4_4UMMA5MajorE0ELSP_0ELNSO_7ScaleInE0ELSQ_0EEEEEENS4_6LayoutINS5_IJSC_SC_SC_EEENS5_IJNSA_ILi0EEESV_SV_EEEEENS5_IJNS4_10UnderscoreESY_SY_EEEEENS4_13SM90_TMA_LOADENS4_14ComposedLayoutINS4_7SwizzleILi3ELi4ELi3EEENS4_18smem_ptr_flag_bitsILi16EEENST_INS5_IJNSA_ILi8EEESF_EEENS5_IJSF_SC_EEEEEEEvNS4_8identityENS4_23SM90_TMA_LOAD_MULTICASTES1B_vS1C_EENS_8epilogue10collective18CollectiveEpilogueINS1F_23Sm100TmaWarpSpecializedILi2ELi1ELi120ELb1ELb0EEEJSI_NS5_IJNST_ISF_SC_EENST_ISG_SC_EEEEESJ_SK_SJ_SK_NS1F_6fusion15FusionCallbacksIS1J_NS1N_17LinearCombinationISJ_fSJ_fLNS_15FloatRoundStyleE2EEESI_S1M_JEEENS4_5SM1004TMEM4LOAD26SM100_TMEM_LOAD_16dp256b2xES11_NS12_INS13_ILi1ELi4ELi3EEES16_NST_INS5_IJS17_NSA_ILi16EEEEEENS5_IJS1Y_SC_EEEEEEENS4_17SM75_U32x4_LDSM_NENS4_14SM90_TMA_STOREES22_NS4_17SM90_U32x4_STSM_NENS4_39AutoVectorizingCopyWithAssumedAlignmentILi128EEEEEEvvEEEEvNT_6ParamsE --------------------------
	.section	.nv.constant0._ZN7cutlass13device_kernelINS_4gemm6kernel13GemmUniversalIN4cute5tupleIJiiiiEEENS1_10collective13CollectiveMmaINS1_35MainloopSm100TmaUmmaWarpSpecializedILi2ELi2ELi4ENS5_IJNS4_1CILi2EEENSA_ILi1EEESC_EEEEENS5_IJNSA_ILi64EEENSA_ILi240EEENSA_ILi128EEEEEENS_6half_tENS5_IJlSC_lEEESJ_SK_NS4_8TiledMMAINS4_8MMA_AtomIJNS4_20SM100_MMA_F16BF16_SSISJ_SJ_fLi64ELi240ELNS4_4UMMA5MajorE0ELSP_0ELNSO_7ScaleInE0ELSQ_0EEEEEENS4_6LayoutINS5_IJSC_SC_SC_EEENS5_IJNSA_ILi0EEESV_SV_EEEEENS5_IJNS4_10UnderscoreESY_SY_EEEEENS4_13SM90_TMA_LOADENS4_14ComposedLayoutINS4_7SwizzleILi3ELi4ELi3EEENS4_18smem_ptr_flag_bitsILi16EEENST_INS5_IJNSA_ILi8EEESF_EEENS5_IJSF_SC_EEEEEEEvNS4_8identityENS4_23SM90_TMA_LOAD_MULTICASTES1B_vS1C_EENS_8epilogue10collective18CollectiveEpilogueINS1F_23Sm100TmaWarpSpecializedILi2ELi1ELi120ELb1ELb0EEEJSI_NS5_IJNST_ISF_SC_EENST_ISG_SC_EEEEESJ_SK_SJ_SK_NS1F_6fusion15FusionCallbacksIS1J_NS1N_17LinearCombinationISJ_fSJ_fLNS_15FloatRoundStyleE2EEESI_S1M_JEEENS4_5SM1004TMEM4LOAD26SM100_TMEM_LOAD_16dp256b2xES11_NS12_INS13_ILi1ELi4ELi3EEES16_NST_INS5_IJS17_NSA_ILi16EEEEEENS5_IJS1Y_SC_EEEEEEENS4_17SM75_U32x4_LDSM_NENS4_14SM90_TMA_STOREES22_NS4_17SM90_U32x4_STSM_NENS4_39AutoVectorizingCopyWithAssumedAlignmentILi128EEEEEEvvEEEEvNT_6ParamsE,"a",@progbits
	.sectionflags	@""
	.align	4
.nv.constant0._ZN7cutlass13device_kernelINS_4gemm6kernel13GemmUniversalIN4cute5tupleIJiiiiEEENS1_10collective13CollectiveMmaINS1_35MainloopSm100TmaUmmaWarpSpecializedILi2ELi2ELi4ENS5_IJNS4_1CILi2EEENSA_ILi1EEESC_EEEEENS5_IJNSA_ILi64EEENSA_ILi240EEENSA_ILi128EEEEEENS_6half_tENS5_IJlSC_lEEESJ_SK_NS4_8TiledMMAINS4_8MMA_AtomIJNS4_20SM100_MMA_F16BF16_SSISJ_SJ_fLi64ELi240ELNS4_4UMMA5MajorE0ELSP_0ELNSO_7ScaleInE0ELSQ_0EEEEEENS4_6LayoutINS5_IJSC_SC_SC_EEENS5_IJNSA_ILi0EEESV_SV_EEEEENS5_IJNS4_10UnderscoreESY_SY_EEEEENS4_13SM90_TMA_LOADENS4_14ComposedLayoutINS4_7SwizzleILi3ELi4ELi3EEENS4_18smem_ptr_flag_bitsILi16EEENST_INS5_IJNSA_ILi8EEESF_EEENS5_IJSF_SC_EEEEEEEvNS4_8identityENS4_23SM90_TMA_LOAD_MULTICASTES1B_vS1C_EENS_8epilogue10collective18CollectiveEpilogueINS1F_23Sm100TmaWarpSpecializedILi2ELi1ELi120ELb1ELb0EEEJSI_NS5_IJNST_ISF_SC_EENST_ISG_SC_EEEEESJ_SK_SJ_SK_NS1F_6fusion15FusionCallbacksIS1J_NS1N_17LinearCombinationISJ_fSJ_fLNS_15FloatRoundStyleE2EEESI_S1M_JEEENS4_5SM1004TMEM4LOAD26SM100_TMEM_LOAD_16dp256b2xES11_NS12_INS13_ILi1ELi4ELi3EEES16_NST_INS5_IJS17_NSA_ILi16EEEEEENS5_IJS1Y_SC_EEEEEEENS4_17SM75_U32x4_LDSM_NENS4_14SM90_TMA_STOREES22_NS4_17SM90_U32x4_STSM_NENS4_39AutoVectorizingCopyWithAssumedAlignmentILi128EEEEEEvvEEEEvNT_6ParamsE:
	.zero		2944


//--------------------- SYMBOLS --------------------------

	.type		.nv.reservedSmem.offset0,@object
	.size		.nv.reservedSmem.offset0,0x4
	.type		.nv.reservedSmem.cap,@object
	.size		.nv.reservedSmem.cap,0x4
	.type		__assertfail,@function
